def attn_fwd(
    Q,
    K,
    V,
    Out,
    Lse,
    sm_scale,
    stride_qz,
    stride_qh,
    stride_qm,
    stride_qk,
    stride_kz,
    stride_kh,
    stride_kn,
    stride_kk,
    stride_vz,
    stride_vh,
    stride_vn,
    stride_vk,
    stride_oz,
    stride_oh,
    stride_om,
    stride_ok,
    seqlen_q,
    seqlen_k,
    BLOCK_M: tl.constexpr,
    BLOCK_N: tl.constexpr,
    HEAD_DIM: tl.constexpr,
    CAUSAL: tl.constexpr,
):
    start_m = tl.program_id(0)
    off_hz = tl.program_id(1)
    q_off = off_hz * stride_qh
    k_off = off_hz * stride_kh
    v_off = off_hz * stride_vh
    offs_m = start_m * BLOCK_M + tl.arange(0, BLOCK_M)
    offs_d = tl.arange(0, HEAD_DIM)
    offs_n = tl.arange(0, BLOCK_N)
    q_ptrs = Q + q_off + offs_m[:, None] * stride_qm + offs_d[None, :] * stride_qk
    k_ptrs = K + k_off + offs_d[:, None] * stride_kk + offs_n[None, :] * stride_kn
    v_ptrs = V + v_off + offs_n[:, None] * stride_vn + offs_d[None, :] * stride_vk
    m_i = tl.full([BLOCK_M], float("-inf"), dtype=tl.float32)
    l_i = tl.zeros([BLOCK_M], dtype=tl.float32) + 1.0
    acc = tl.zeros([BLOCK_M, HEAD_DIM], dtype=tl.float32)
    q = tl.load(q_ptrs)
    acc, l_i, m_i = _attn_fwd_inner(
        acc,
        l_i,
        m_i,
        q,
        k_ptrs,
        v_ptrs,
        sm_scale,
        stride_kn,
        stride_vn,
        start_m,
        seqlen_k,
        BLOCK_M,
        BLOCK_N,
        HEAD_DIM,
        CAUSAL,
    )
    acc = acc / l_i[:, None]
    lse = m_i + tl.math.log2(l_i) / 1.4426950408889634
    o_ptrs = (
        Out
        + off_hz * stride_oh
        + offs_m[:, None] * stride_om
        + offs_d[None, :] * stride_ok
    )
    tl.store(o_ptrs, acc.to(Out.dtype.element_ty))
    tl.store(Lse + off_hz * seqlen_q + offs_m, lse)

# config = {"BLOCK_M": 256, "BLOCK_N": 128, "HEAD_DIM": 128, "arch": "sm_90", "causal": false, "dtype": "bf16", "num_stages": 3, "num_warps": 16}
# arch = sm_90


// ===== COMPILED SASS (sm_90a) =====

	.target	sm_90a

	.elftype	@"ET_EXEC"


//--------------------- .note.nv.tkinfo           --------------------------
	.section	.note.nv.tkinfo,"",@"SHT_NOTE"
	.sectionflags	@"SHF_NOTE_NV_TKINFO"
	.tkinfo
        /*0018*/ 	.word	0x00000002
        /*0030*/ 	.string	""
        /*0030*/ 	.string	"ptxas"
        /*0030*/ 	.string	"Cuda compilation tools, release 13.0, V13.0.88"
        /*0030*/ 	.string	"Build cuda_13.0.r13.0/compiler.36424714_0"
        /*0030*/ 	.string	"-v  -suppress-debug-info  -lineinfo  -arch sm_90a "



//--------------------- .note.nv.cuinfo           --------------------------
	.section	.note.nv.cuinfo,"",@"SHT_NOTE"
	.sectionflags	@"SHF_NOTE_NV_CUINFO"
        /*0018*/ 	.short	0x0002
        /*001a*/ 	.short	0x005a
        /*001c*/ 	.short	0x0082
	.zero		2


//--------------------- .nv.info                  --------------------------
	.section	.nv.info,"",@"SHT_CUDA_INFO"
	.align	4


	//----- nvinfo : EIATTR_REGCOUNT
	.align		4
        /*0000*/ 	.byte	0x04, 0x2f
        /*0002*/ 	.short	(.L_2 - .L_1)
	.align		4
.L_1:
        /*0004*/ 	.word	index@(attn_fwd)
        /*0008*/ 	.word	0x00000080


	//----- nvinfo : EIATTR_FRAME_SIZE
	.align		4
.L_2:
        /*000c*/ 	.byte	0x04, 0x11
        /*000e*/ 	.short	(.L_4 - .L_3)
	.align		4
.L_3:
        /*0010*/ 	.word	index@(attn_fwd)
        /*0014*/ 	.word	0x00000450


	//----- nvinfo : EIATTR_MIN_STACK_SIZE
	.align		4
.L_4:
        /*0018*/ 	.byte	0x04, 0x12
        /*001a*/ 	.short	(.L_6 - .L_5)
	.align		4
.L_5:
        /*001c*/ 	.word	index@(attn_fwd)
        /*0020*/ 	.word	0x00000450
.L_6:


//--------------------- .nv.compat                --------------------------
	.section	.nv.compat,"",@"SHT_CUDA_COMPAT_INFO"
	.align	4
        /*0000*/ 	.byte	0x02, 0x09, 0x01, 0x00, 0x02, 0x02, 0x04, 0x00, 0x02, 0x05, 0x05, 0x00, 0x03, 0x07, 0x01, 0x01
        /*0010*/ 	.byte	0x02, 0x03, 0x00, 0x00, 0x02, 0x06, 0x01, 0x00, 0x04, 0x0b, 0x08, 0x00, 0x00, 0x00, 0x00, 0x00
        /*0020*/ 	.byte	0x00, 0x00, 0x00, 0x00


//--------------------- .nv.info.attn_fwd         --------------------------
	.section	.nv.info.attn_fwd,"",@"SHT_CUDA_INFO"
	.sectionflags	@""
	.align	4


	//----- nvinfo : EIATTR_CUDA_API_VERSION
	.align		4
        /*0000*/ 	.byte	0x04, 0x37
        /*0002*/ 	.short	(.L_8 - .L_7)
.L_7:
        /*0004*/ 	.word	0x00000082


	//----- nvinfo : EIATTR_KPARAM_INFO
	.align		4
.L_8:
        /*0008*/ 	.byte	0x04, 0x17
        /*000a*/ 	.short	(.L_10 - .L_9)
.L_9:
        /*000c*/ 	.word	0x00000000
        /*0010*/ 	.short	0x0019
        /*0012*/ 	.short	0x0080
        /*0014*/ 	.byte	0x00, 0xf4, 0x21, 0x00


	//----- nvinfo : EIATTR_KPARAM_INFO
	.align		4
.L_10:
        /*0018*/ 	.byte	0x04, 0x17
        /*001a*/ 	.short	(.L_12 - .L_11)
.L_11:
        /*001c*/ 	.word	0x00000000
        /*0020*/ 	.short	0x0018
        /*0022*/ 	.short	0x0078
        /*0024*/ 	.byte	0x00, 0xf4, 0x21, 0x00


	//----- nvinfo : EIATTR_KPARAM_INFO
	.align		4
.L_12:
        /*0028*/ 	.byte	0x04, 0x17
        /*002a*/ 	.short	(.L_14 - .L_13)
.L_13:
        /*002c*/ 	.word	0x00000000
        /*0030*/ 	.short	0x0017
        /*0032*/ 	.short	0x0070
        /*0034*/ 	.byte	0x00, 0xf0, 0x11, 0x00


	//----- nvinfo : EIATTR_KPARAM_INFO
	.align		4
.L_14:
        /*0038*/ 	.byte	0x04, 0x17
        /*003a*/ 	.short	(.L_16 - .L_15)
.L_15:
        /*003c*/ 	.word	0x00000000
        /*0040*/ 	.short	0x0016
        /*0042*/ 	.short	0x006c
        /*0044*/ 	.byte	0x00, 0xf0, 0x11, 0x00


	//----- nvinfo : EIATTR_KPARAM_INFO
	.align		4
.L_16:
        /*0048*/ 	.byte	0x04, 0x17
        /*004a*/ 	.short	(.L_18 - .L_17)
.L_17:
        /*004c*/ 	.word	0x00000000
        /*0050*/ 	.short	0x0015
        /*0052*/ 	.short	0x0068
        /*0054*/ 	.byte	0x00, 0xf0, 0x11, 0x00


	//----- nvinfo : EIATTR_KPARAM_INFO
	.align		4
.L_18:
        /*0058*/ 	.byte	0x04, 0x17
        /*005a*/ 	.short	(.L_20 - .L_19)
.L_19:
        /*005c*/ 	.word	0x00000000
        /*0060*/ 	.short	0x0014
        /*0062*/ 	.short	0x0064
        /*0064*/ 	.byte	0x00, 0xf0, 0x11, 0x00


	//----- nvinfo : EIATTR_KPARAM_INFO
	.align		4
.L_20:
        /*0068*/ 	.byte	0x04, 0x17
        /*006a*/ 	.short	(.L_22 - .L_21)
.L_21:
        /*006c*/ 	.word	0x00000000
        /*0070*/ 	.short	0x0013
        /*0072*/ 	.short	0x0060
        /*0074*/ 	.byte	0x00, 0xf0, 0x11, 0x00


	//----- nvinfo : EIATTR_KPARAM_INFO
	.align		4
.L_22:
        /*0078*/ 	.byte	0x04, 0x17
        /*007a*/ 	.short	(.L_24 - .L_23)
.L_23:
        /*007c*/ 	.word	0x00000000
        /*0080*/ 	.short	0x0012
        /*0082*/ 	.short	0x005c
        /*0084*/ 	.byte	0x00, 0xf0, 0x11, 0x00


	//----- nvinfo : EIATTR_KPARAM_INFO
	.align		4
.L_24:
        /*0088*/ 	.byte	0x04, 0x17
        /*008a*/ 	.short	(.L_26 - .L_25)
.L_25:
        /*008c*/ 	.word	0x00000000
        /*0090*/ 	.short	0x0011
        /*0092*/ 	.short	0x0058
        /*0094*/ 	.byte	0x00, 0xf0, 0x11, 0x00


	//----- nvinfo : EIATTR_KPARAM_INFO
	.align		4
.L_26:
        /*0098*/ 	.byte	0x04, 0x17
        /*009a*/ 	.short	(.L_28 - .L_27)
.L_27:
        /*009c*/ 	.word	0x00000000
        /*00a0*/ 	.short	0x0010
        /*00a2*/ 	.short	0x0054
        /*00a4*/ 	.byte	0x00, 0xf0, 0x11, 0x00


	//----- nvinfo : EIATTR_KPARAM_INFO
	.align		4
.L_28:
        /*00a8*/ 	.byte	0x04, 0x17
        /*00aa*/ 	.short	(.L_30 - .L_29)
.L_29:
        /*00ac*/ 	.word	0x00000000
        /*00b0*/ 	.short	0x000f
        /*00b2*/ 	.short	0x0050
        /*00b4*/ 	.byte	0x00, 0xf0, 0x11, 0x00


	//----- nvinfo : EIATTR_KPARAM_INFO
	.align		4
.L_30:
        /*00b8*/ 	.byte	0x04, 0x17
        /*00ba*/ 	.short	(.L_32 - .L_31)
.L_31:
        /*00bc*/ 	.word	0x00000000
        /*00c0*/ 	.short	0x000e
        /*00c2*/ 	.short	0x004c
        /*00c4*/ 	.byte	0x00, 0xf0, 0x11, 0x00


	//----- nvinfo : EIATTR_KPARAM_INFO
	.align		4
.L_32:
        /*00c8*/ 	.byte	0x04, 0x17
        /*00ca*/ 	.short	(.L_34 - .L_33)
.L_33:
        /*00cc*/ 	.word	0x00000000
        /*00d0*/ 	.short	0x000d
        /*00d2*/ 	.short	0x0048
        /*00d4*/ 	.byte	0x00, 0xf0, 0x11, 0x00


	//----- nvinfo : EIATTR_KPARAM_INFO
	.align		4
.L_34:
        /*00d8*/ 	.byte	0x04, 0x17
        /*00da*/ 	.short	(.L_36 - .L_35)
.L_35:
        /*00dc*/ 	.word	0x00000000
        /*00e0*/ 	.short	0x000c
        /*00e2*/ 	.short	0x0044
        /*00e4*/ 	.byte	0x00, 0xf0, 0x11, 0x00


	//----- nvinfo : EIATTR_KPARAM_INFO
	.align		4
.L_36:
        /*00e8*/ 	.byte	0x04, 0x17
        /*00ea*/ 	.short	(.L_38 - .L_37)
.L_37:
        /*00ec*/ 	.word	0x00000000
        /*00f0*/ 	.short	0x000b
        /*00f2*/ 	.short	0x0040
        /*00f4*/ 	.byte	0x00, 0xf0, 0x11, 0x00


	//----- nvinfo : EIATTR_KPARAM_INFO
	.align		4
.L_38:
        /*00f8*/ 	.byte	0x04, 0x17
        /*00fa*/ 	.short	(.L_40 - .L_39)
.L_39:
        /*00fc*/ 	.word	0x00000000
        /*0100*/ 	.short	0x000a
        /*0102*/ 	.short	0x003c
        /*0104*/ 	.byte	0x00, 0xf0, 0x11, 0x00


	//----- nvinfo : EIATTR_KPARAM_INFO
	.align		4
.L_40:
        /*0108*/ 	.byte	0x04, 0x17
        /*010a*/ 	.short	(.L_42 - .L_41)
.L_41:
        /*010c*/ 	.word	0x00000000
        /*0110*/ 	.short	0x0009
        /*0112*/ 	.short	0x0038
        /*0114*/ 	.byte	0x00, 0xf0, 0x11, 0x00


	//----- nvinfo : EIATTR_KPARAM_INFO
	.align		4
.L_42:
        /*0118*/ 	.byte	0x04, 0x17
        /*011a*/ 	.short	(.L_44 - .L_43)
.L_43:
        /*011c*/ 	.word	0x00000000
        /*0120*/ 	.short	0x0008
        /*0122*/ 	.short	0x0034
        /*0124*/ 	.byte	0x00, 0xf0, 0x11, 0x00


	//----- nvinfo : EIATTR_KPARAM_INFO
	.align		4
.L_44:
        /*0128*/ 	.byte	0x04, 0x17
        /*012a*/ 	.short	(.L_46 - .L_45)
.L_45:
        /*012c*/ 	.word	0x00000000
        /*0130*/ 	.short	0x0007
        /*0132*/ 	.short	0x0030
        /*0134*/ 	.byte	0x00, 0xf0, 0x11, 0x00


	//----- nvinfo : EIATTR_KPARAM_INFO
	.align		4
.L_46:
        /*0138*/ 	.byte	0x04, 0x17
        /*013a*/ 	.short	(.L_48 - .L_47)
.L_47:
        /*013c*/ 	.word	0x00000000
        /*0140*/ 	.short	0x0006
        /*0142*/ 	.short	0x002c
        /*0144*/ 	.byte	0x00, 0xf0, 0x11, 0x00


	//----- nvinfo : EIATTR_KPARAM_INFO
	.align		4
.L_48:
        /*0148*/ 	.byte	0x04, 0x17
        /*014a*/ 	.short	(.L_50 - .L_49)
.L_49:
        /*014c*/ 	.word	0x00000000
        /*0150*/ 	.short	0x0005
        /*0152*/ 	.short	0x0028
        /*0154*/ 	.byte	0x00, 0xf0, 0x11, 0x00


	//----- nvinfo : EIATTR_KPARAM_INFO
	.align		4
.L_50:
        /*0158*/ 	.byte	0x04, 0x17
        /*015a*/ 	.short	(.L_52 - .L_51)
.L_51:
        /*015c*/ 	.word	0x00000000
        /*0160*/ 	.short	0x0004
        /*0162*/ 	.short	0x0020
        /*0164*/ 	.byte	0x00, 0xf4, 0x21, 0x00


	//----- nvinfo : EIATTR_KPARAM_INFO
	.align		4
.L_52:
        /*0168*/ 	.byte	0x04, 0x17
        /*016a*/ 	.short	(.L_54 - .L_53)
.L_53:
        /*016c*/ 	.word	0x00000000
        /*0170*/ 	.short	0x0003
        /*0172*/ 	.short	0x0018
        /*0174*/ 	.byte	0x00, 0xf4, 0x21, 0x00


	//----- nvinfo : EIATTR_KPARAM_INFO
	.align		4
.L_54:
        /*0178*/ 	.byte	0x04, 0x17
        /*017a*/ 	.short	(.L_56 - .L_55)
.L_55:
        /*017c*/ 	.word	0x00000000
        /*0180*/ 	.short	0x0002
        /*0182*/ 	.short	0x0010
        /*0184*/ 	.byte	0x00, 0xf4, 0x21, 0x00


	//----- nvinfo : EIATTR_KPARAM_INFO
	.align		4
.L_56:
        /*0188*/ 	.byte	0x04, 0x17
        /*018a*/ 	.short	(.L_58 - .L_57)
.L_57:
        /*018c*/ 	.word	0x00000000
        /*0190*/ 	.short	0x0001
        /*0192*/ 	.short	0x0008
        /*0194*/ 	.byte	0x00, 0xf4, 0x21, 0x00


	//----- nvinfo : EIATTR_KPARAM_INFO
	.align		4
.L_58:
        /*0198*/ 	.byte	0x04, 0x17
        /*019a*/ 	.short	(.L_60 - .L_59)
.L_59:
        /*019c*/ 	.word	0x00000000
        /*01a0*/ 	.short	0x0000
        /*01a2*/ 	.short	0x0000
        /*01a4*/ 	.byte	0x00, 0xf4, 0x21, 0x00


	//----- nvinfo : EIATTR_SPARSE_MMA_MASK
	.align		4
.L_60:
        /*01a8*/ 	.byte	0x03, 0x50
        /*01aa*/ 	.short	0x0000


	//----- nvinfo : EIATTR_MAXREG_COUNT
	.align		4
        /*01ac*/ 	.byte	0x03, 0x1b
        /*01ae*/ 	.short	0x0080


	//----- nvinfo : EIATTR_NUM_BARRIERS
	.align		4
        /*01b0*/ 	.byte	0x02, 0x4c
        /*01b2*/ 	.byte	0x01
	.zero		1


	//----- nvinfo : EIATTR_ANNOTATIONS
	.align		4
        /*01b4*/ 	.byte	0x04, 0x55
        /*01b6*/ 	.short	(.L_62 - .L_61)


	//   ....[0]....
.L_61:
        /*01b8*/ 	.word	0x00000001
        /*01bc*/ 	.byte	0x40, 0x16, 0x00, 0x00, 0x01, 0x00, 0x00, 0x00, 0x50, 0x16, 0x00, 0x00, 0x01, 0x00, 0x00, 0x00
        /* <DEDUP_REMOVED lines=364> */
        /*188c*/ 	.byte	0xe0, 0x8e, 0x00, 0x00, 0x01, 0x00, 0x00, 0x00, 0x20, 0x8f, 0x00, 0x00


	//----- nvinfo : EIATTR_MERCURY_ISA_VERSION
	.align		4
.L_62:
        /*1898*/ 	.byte	0x03, 0x5f
        /*189a*/ 	.short	0x0101


	//----- nvinfo : EIATTR_COOP_GROUP_MASK_REGIDS
	.align		4
        /*189c*/ 	.byte	0x04, 0x29
        /*189e*/ 	.short	(.L_64 - .L_63)


	//   ....[0]....
.L_63:
        /*18a0*/ 	.word	0xffffffff


	//   ....[1]....
        /*18a4*/ 	.word	0xffffffff


	//   ....[2]....
        /*18a8*/ 	.word	0xffffffff


	//   ....[3]....
        /*18ac*/ 	.word	0xffffffff


	//   ....[4]....
        /*18b0*/ 	.word	0xffffffff


	//   ....[5]....
        /*18b4*/ 	.word	0xffffffff


	//   ....[6]....
        /*18b8*/ 	.word	0xffffffff


	//   ....[7]....
        /*18bc*/ 	.word	0xffffffff


	//----- nvinfo : EIATTR_COOP_GROUP_INSTR_OFFSETS
	.align		4
.L_64:
        /*18c0*/ 	.byte	0x04, 0x28
        /*18c2*/ 	.short	(.L_66 - .L_65)


	//   ....[0]....
.L_65:
        /*18c4*/ 	.word	0x000048d0


	//   ....[1]....
        /*18c8*/ 	.word	0x000048f0


	//   ....[2]....
        /*18cc*/ 	.word	0x00005100


	//   ....[3]....
        /*18d0*/ 	.word	0x00005120


	//   ....[4]....
        /*18d4*/ 	.word	0x000084d0


	//   ....[5]....
        /*18d8*/ 	.word	0x000084e0


	//   ....[6]....
        /*18dc*/ 	.word	0x00008510


	//   ....[7]....
        /*18e0*/ 	.word	0x00008520


	//----- nvinfo : EIATTR_EXIT_INSTR_OFFSETS
	.align		4
.L_66:
        /*18e4*/ 	.byte	0x04, 0x1c
        /*18e6*/ 	.short	(.L_68 - .L_67)


	//   ....[0]....
.L_67:
        /*18e8*/ 	.word	0x0000b810


	//   ....[1]....
        /*18ec*/ 	.word	0x0000b840


	//----- nvinfo : EIATTR_REQNTID
	.align		4
.L_68:
        /*18f0*/ 	.byte	0x04, 0x10
        /*18f2*/ 	.short	(.L_70 - .L_69)
.L_69:
        /*18f4*/ 	.word	0x00000200
        /*18f8*/ 	.word	0x00000001
        /*18fc*/ 	.word	0x00000001


	//----- nvinfo : EIATTR_CBANK_PARAM_SIZE
	.align		4
.L_70:
        /*1900*/ 	.byte	0x03, 0x19
        /*1902*/ 	.short	0x0088


	//----- nvinfo : EIATTR_PARAM_CBANK
	.align		4
        /*1904*/ 	.byte	0x04, 0x0a
        /*1906*/ 	.short	(.L_72 - .L_71)
	.align		4
.L_71:
        /*1908*/ 	.word	index@(.nv.constant0.attn_fwd)
        /*190c*/ 	.short	0x0210
        /*190e*/ 	.short	0x0088


	//----- nvinfo : EIATTR_SW_WAR
	.align		4
.L_72:
        /*1910*/ 	.byte	0x04, 0x36
        /*1912*/ 	.short	(.L_74 - .L_73)
.L_73:
        /*1914*/ 	.word	0x00000008
.L_74:


//--------------------- .nv.callgraph             --------------------------
	.section	.nv.callgraph,"",@"SHT_CUDA_CALLGRAPH"
	.align	4
	.sectionentsize	8
	.align		4
        /*0000*/ 	.word	0x00000000
	.align		4
        /*0004*/ 	.word	0xffffffff
	.align		4
        /*0008*/ 	.word	0x00000000
	.align		4
        /*000c*/ 	.word	0xfffffffe
	.align		4
        /*0010*/ 	.word	0x00000000
	.align		4
        /*0014*/ 	.word	0xfffffffd
	.align		4
        /*0018*/ 	.word	0x00000000
	.align		4
        /*001c*/ 	.word	0xfffffffc


//--------------------- .nv.constant4             --------------------------
	.section	.nv.constant4,"a",@progbits
	.align	8
	.align		8
.nv.constant4:
        /*0000*/ 	.dword	_$_str


//--------------------- .text.attn_fwd            --------------------------
	.section	.text.attn_fwd,"ax",@progbits
	.align	128
        .global         attn_fwd
        .type           attn_fwd,@function
        .size           attn_fwd,(.L_x_3 - attn_fwd)
        .other          attn_fwd,@"STO_CUDA_ENTRY STV_DEFAULT"
attn_fwd:
.text.attn_fwd:
[----:B------:R-:W0:Y:S01]  /*0000*/  LDC R1, c[0x0][0x28] ;  /* 0x00000a00ff017b82 */ /* 0x000e220000000800 */
[----:B------:R-:W1:Y:S07]  /*0010*/  S2R R82, SR_TID.X ;  /* 0x0000000000527919 */ /* 0x000e6e0000002100 */
[----:B------:R-:W2:Y:S01]  /*0020*/  S2UR UR21, SR_CTAID.Y ;  /* 0x00000000001579c3 */ /* 0x000ea20000002600 */
[----:B------:R-:W-:Y:S01]  /*0030*/  ULDC.64 UR4, c[0x0][0x240] ;  /* 0x0000900000047ab9 */ /* 0x000fe20000000a00 */
[----:B------:R-:W-:Y:S01]  /*0040*/  ULDC.64 UR22, c[0x0][0x208] ;  /* 0x0000820000167ab9 */ /* 0x000fe20000000a00 */
[----:B------:R-:W3:Y:S01]  /*0050*/  S2R R3, SR_CTAID.X ;  /* 0x0000000000037919 */ /* 0x000ee20000002500 */
[----:B0-----:R-:W-:-:S04]  /*0060*/  VIADD R1, R1, 0xfffffbb0 ;  /* 0xfffffbb001017836 */ /* 0x001fc80000000000 */
[----:B------:R-:W0:Y:S08]  /*0070*/  LDC R6, c[0x0][0x248] ;  /* 0x00009200ff067b82 */ /* 0x000e300000000800 */
[----:B------:R-:W4:Y:S01]  /*0080*/  LDC.64 R8, c[0x0][0x210] ;  /* 0x00008400ff087b82 */ /* 0x000f220000000a00 */
[----:B------:R-:W-:Y:S01]  /*0090*/  UMOV UR20, 0x400 ;  /* 0x0000040000147882 */ /* 0x000fe20000000000 */
[----:B------:R-:W-:Y:S01]  /*00a0*/  ULDC UR44, c[0x0][0x280] ;  /* 0x0000a000002c7ab9 */ /* 0x000fe20000000800 */
[----:B--2---:R-:W-:-:S04]  /*00b0*/  UIMAD UR4, UR21, UR4, URZ ;  /* 0x00000004150472a4 */ /* 0x004fc8000f8e023f */
[----:B------:R-:W-:Y:S01]  /*00c0*/  USHF.L.U32 UR6, UR4, 0x1, URZ ;  /* 0x0000000104067899 */ /* 0x000fe2000800063f */
[----:B-1----:R-:W-:Y:S02]  /*00d0*/  LOP3.LUT R0, R82, 0xff, RZ, 0xc0, !PT ;  /* 0x000000ff52007812 */ /* 0x002fe400078ec0ff */
[----:B------:R-:W-:-:S03]  /*00e0*/  SHF.R.U32.HI R5, RZ, 0x8, R82 ;  /* 0x00000008ff057819 */ /* 0x000fc60000011652 */
[----:B---3--:R-:W-:Y:S01]  /*00f0*/  IMAD R2, R3, 0x100, R0 ;  /* 0x0000010003027824 */ /* 0x008fe200078e0200 */
[----:B------:R-:W-:-:S03]  /*0100*/  SGXT.U32 R5, R5, 0x1 ;  /* 0x000000010505781a */ /* 0x000fc60000000000 */
[----:B------:R-:W-:Y:S01]  /*0110*/  IMAD R0, R2, UR5, RZ ;  /* 0x0000000502007c24 */ /* 0x000fe2000f8e02ff */
[----:B------:R-:W-:Y:S01]  /*0120*/  UIMAD.WIDE UR4, UR4, 0x2, URZ ;  /* 0x00000002040478a5 */ /* 0x000fe2000f8e023f */
[----:B0-----:R-:W-:-:S03]  /*0130*/  IMAD R5, R5, R6, RZ ;  /* 0x0000000605057224 */ /* 0x001fc600078e02ff */
[C---:B------:R-:W-:Y:S01]  /*0140*/  SHF.L.U32 R3, R0.reuse, 0x1, RZ ;  /* 0x0000000100037819 */ /* 0x040fe200000006ff */
[----:B------:R-:W-:-:S03]  /*0150*/  IMAD.HI R0, R0, 0x2, RZ ;  /* 0x0000000200007827 */ /* 0x000fc600078e02ff */
[----:B----4-:R-:W-:Y:S01]  /*0160*/  IADD3 R3, P0, P1, R3, UR6, R8 ;  /* 0x0000000603037c10 */ /* 0x010fe2000f91e008 */
[----:B------:R-:W-:-:S03]  /*0170*/  IMAD R7, R6, 0x2, R5 ;  /* 0x0000000206077824 */ /* 0x000fc600078e0205 */
[----:B------:R-:W-:Y:S01]  /*0180*/  IADD3.X R0, R0, UR5, R9, P0, P1 ;  /* 0x0000000500007c10 */ /* 0x000fe200087e2409 */
[C---:B------:R-:W-:Y:S01]  /*0190*/  IMAD R13, R6.reuse, 0x2, R7 ;  /* 0x00000002060d7824 */ /* 0x040fe200078e0207 */
[-C--:B------:R-:W-:Y:S02]  /*01a0*/  LEA R8, P0, R5, R3.reuse, 0x1 ;  /* 0x0000000305087211 */ /* 0x080fe400078008ff */
[----:B------:R-:W-:Y:S02]  /*01b0*/  LEA R10, P1, R7, R3, 0x1 ;  /* 0x00000003070a7211 */ /* 0x000fe400078208ff */
[-C--:B------:R-:W-:Y:S02]  /*01c0*/  LEA.HI.X.SX32 R9, R5, R0.reuse, 0x1, P0 ;  /* 0x0000000005097211 */ /* 0x080fe400000f0eff */
[C---:B------:R-:W-:Y:S02]  /*01d0*/  LEA R5, R6.reuse, R13, 0x1 ;  /* 0x0000000d06057211 */ /* 0x040fe400078e08ff */
[----:B------:R-:W-:Y:S01]  /*01e0*/  LEA.HI.X.SX32 R11, R7, R0, 0x1, P1 ;  /* 0x00000000070b7211 */ /* 0x000fe200008f0eff */
[----:B------:R0:W2:Y:S01]  /*01f0*/  LDG.E.U16 R2, desc[UR22][R8.64] ;  /* 0x0000001608027981 */ /* 0x0000a2000c1e1500 */
[----:B------:R-:W-:Y:S01]  /*0200*/  LEA R12, P0, R13, R3, 0x1 ;  /* 0x000000030d0c7211 */ /* 0x000fe200078008ff */
[----:B------:R-:W-:-:S02]  /*0210*/  IMAD R7, R6, 0x2, R5 ;  /* 0x0000000206077824 */ /* 0x000fc400078e0205 */
[----:B------:R1:W3:Y:S02]  /*0220*/  LDG.E.U16 R4, desc[UR22][R10.64] ;  /* 0x000000160a047981 */ /* 0x0002e4000c1e1500 */
[C---:B------:R-:W-:Y:S01]  /*0230*/  IMAD R19, R6.reuse, 0x2, R7 ;  /* 0x0000000206137824 */ /* 0x040fe200078e0207 */
[-C--:B------:R-:W-:Y:S02]  /*0240*/  LEA.HI.X.SX32 R13, R13, R0.reuse, 0x1, P0 ;  /* 0x000000000d0d7211 */ /* 0x080fe400000f0eff */
[C---:B------:R-:W-:Y:S02]  /*0250*/  LEA R14, P0, R5.reuse, R3, 0x1 ;  /* 0x00000003050e7211 */ /* 0x040fe400078008ff */
[C---:B0-----:R-:W-:Y:S02]  /*0260*/  LEA R9, R6.reuse, R19, 0x1 ;  /* 0x0000001306097211 */ /* 0x041fe400078e08ff */
[-C--:B------:R-:W-:Y:S02]  /*0270*/  LEA.HI.X.SX32 R15, R5, R0.reuse, 0x1, P0 ;  /* 0x00000000050f7211 */ /* 0x080fe400000f0eff */
[-C--:B------:R-:W-:Y:S01]  /*0280*/  LEA R18, P0, R19, R3.reuse, 0x1 ;  /* 0x0000000313127211 */ /* 0x080fe200078008ff */
[C---:B-1----:R-:W-:Y:S01]  /*0290*/  IMAD R11, R6.reuse, 0x2, R9 ;  /* 0x00000002060b7824 */ /* 0x042fe200078e0209 */
[-C--:B------:R-:W-:Y:S01]  /*02a0*/  LEA R16, P1, R7, R3.reuse, 0x1 ;  /* 0x0000000307107211 */ /* 0x080fe200078208ff */
[----:B------:R0:W4:Y:S01]  /*02b0*/  LDG.E.U16 R5, desc[UR22][R12.64] ;  /* 0x000000160c057981 */ /* 0x000122000c1e1500 */
[----:B------:R-:W-:Y:S01]  /*02c0*/  LEA.HI.X.SX32 R19, R19, R0, 0x1, P0 ;  /* 0x0000000013137211 */ /* 0x000fe200000f0eff */
[----:B------:R-:W-:Y:S01]  /*02d0*/  IMAD R25, R6, 0x2, R11 ;  /* 0x0000000206197824 */ /* 0x000fe200078e020b */
[----:B------:R-:W-:-:S04]  /*02e0*/  LEA R20, P0, R9, R3, 0x1 ;  /* 0x0000000309147211 */ /* 0x000fc800078008ff */
[-C--:B------:R-:W-:Y:S02]  /*02f0*/  LEA.HI.X.SX32 R21, R9, R0.reuse, 0x1, P0 ;  /* 0x0000000009157211 */ /* 0x080fe400000f0eff */
[----:B------:R-:W-:Y:S01]  /*0300*/  LEA R22, P0, R11, R3, 0x1 ;  /* 0x000000030b167211 */ /* 0x000fe200078008ff */
[----:B------:R-:W5:Y:S01]  /*0310*/  LDG.E.U16 R9, desc[UR22][R18.64] ;  /* 0x0000001612097981 */ /* 0x000f62000c1e1500 */
[C---:B0-----:R-:W-:Y:S02]  /*0320*/  LEA R13, R6.reuse, R25, 0x1 ;  /* 0x00000019060d7211 */ /* 0x041fe400078e08ff */
[-C--:B------:R-:W-:Y:S01]  /*0330*/  LEA.HI.X.SX32 R17, R7, R0.reuse, 0x1, P1 ;  /* 0x0000000007117211 */ /* 0x080fe200008f0eff */
[----:B------:R-:W4:Y:S01]  /*0340*/  LDG.E.U16 R10, desc[UR22][R20.64] ;  /* 0x00000016140a7981 */ /* 0x000f22000c1e1500 */
[-C--:B------:R-:W-:Y:S02]  /*0350*/  LEA.HI.X.SX32 R23, R11, R0.reuse, 0x1, P0 ;  /* 0x000000000b177211 */ /* 0x080fe400000f0eff */
[C---:B------:R-:W-:Y:S01]  /*0360*/  LEA R26, P0, R13.reuse, R3, 0x1 ;  /* 0x000000030d1a7211 */ /* 0x040fe200078008ff */
[----:B------:R0:W4:Y:S03]  /*0370*/  LDG.E.U16 R7, desc[UR22][R14.64] ;  /* 0x000000160e077981 */ /* 0x000126000c1e1500 */
[----:B------:R-:W-:Y:S01]  /*0380*/  LEA.HI.X.SX32 R27, R13, R0, 0x1, P0 ;  /* 0x000000000d1b7211 */ /* 0x000fe200000f0eff */
[----:B------:R1:W3:Y:S04]  /*0390*/  LDG.E.U16 R8, desc[UR22][R16.64] ;  /* 0x0000001610087981 */ /* 0x0002e8000c1e1500 */
[----:B------:R1:W4:Y:S01]  /*03a0*/  LDG.E.U16 R11, desc[UR22][R22.64] ;  /* 0x00000016160b7981 */ /* 0x000322000c1e1500 */
[----:B0-----:R-:W-:-:S03]  /*03b0*/  IMAD R15, R6, 0x2, R13 ;  /* 0x00000002060f7824 */ /* 0x001fc600078e020d */
[----:B------:R0:W4:Y:S01]  /*03c0*/  LDG.E.U16 R13, desc[UR22][R26.64] ;  /* 0x000000161a0d7981 */ /* 0x000122000c1e1500 */
[----:B-1----:R-:W-:Y:S01]  /*03d0*/  IMAD R17, R6, 0x2, R15 ;  /* 0x0000000206117824 */ /* 0x002fe200078e020f */
[----:B------:R-:W-:-:S04]  /*03e0*/  LEA R18, P0, R15, R3, 0x1 ;  /* 0x000000030f127211 */ /* 0x000fc800078008ff */
[-C--:B------:R-:W-:Y:S02]  /*03f0*/  LEA.HI.X.SX32 R19, R15, R0.reuse, 0x1, P0 ;  /* 0x000000000f137211 */ /* 0x080fe400000f0eff */
[C---:B------:R-:W-:Y:S02]  /*0400*/  LEA R15, R6.reuse, R17, 0x1 ;  /* 0x00000011060f7211 */ /* 0x040fe400078e08ff */
[C---:B------:R-:W-:Y:S01]  /*0410*/  LEA R20, P0, R17.reuse, R3, 0x1 ;  /* 0x0000000311147211 */ /* 0x040fe200078008ff */
[----:B------:R-:W4:Y:S02]  /*0420*/  LDG.E.U16 R14, desc[UR22][R18.64] ;  /* 0x00000016120e7981 */ /* 0x000f24000c1e1500 */
[----:B------:R-:W-:Y:S01]  /*0430*/  IMAD R31, R6, 0x2, R15 ;  /* 0x00000002061f7824 */ /* 0x000fe200078e020f */
[----:B------:R-:W-:-:S03]  /*0440*/  LEA.HI.X.SX32 R21, R17, R0, 0x1, P0 ;  /* 0x0000000011157211 */ /* 0x000fc600000f0eff */
[----:B------:R-:W-:Y:S01]  /*0450*/  IMAD R17, R6, 0x2, R31 ;  /* 0x0000000206117824 */ /* 0x000fe200078e021f */
[----:B------:R-:W-:-:S04]  /*0460*/  LEA R22, P0, R31, R3, 0x1 ;  /* 0x000000031f167211 */ /* 0x000fc800078008ff */
[C---:B0-----:R-:W-:Y:S02]  /*0470*/  LEA R27, R6.reuse, R17, 0x1 ;  /* 0x00000011061b7211 */ /* 0x041fe400078e08ff */
[-C--:B------:R-:W-:Y:S02]  /*0480*/  LEA R24, P1, R25, R3.reuse, 0x1 ;  /* 0x0000000319187211 */ /* 0x080fe400078208ff */
[-C--:B------:R-:W-:Y:S01]  /*0490*/  LEA.HI.X.SX32 R23, R31, R0.reuse, 0x1, P0 ;  /* 0x000000001f177211 */ /* 0x080fe200000f0eff */
[C---:B------:R-:W-:Y:S01]  /*04a0*/  IMAD R31, R6.reuse, 0x2, R27 ;  /* 0x00000002061f7824 */ /* 0x040fe200078e021b */
[-C--:B------:R-:W-:Y:S02]  /*04b0*/  LEA.HI.X.SX32 R25, R25, R0.reuse, 0x1, P1 ;  /* 0x0000000019197211 */ /* 0x080fe400008f0eff */
[C---:B------:R-:W-:Y:S01]  /*04c0*/  LEA R28, P1, R15.reuse, R3, 0x1 ;  /* 0x000000030f1c7211 */ /* 0x040fe200078208ff */
[----:B------:R-:W-:Y:S02]  /*04d0*/  IMAD R33, R6, 0x2, R31 ;  /* 0x0000000206217824 */ /* 0x000fe400078e021f */
[----:B------:R0:W5:Y:S01]  /*04e0*/  LDG.E.U16 R12, desc[UR22][R24.64] ;  /* 0x00000016180c7981 */ /* 0x000162000c1e1500 */
[----:B------:R-:W-:-:S03]  /*04f0*/  LEA.HI.X.SX32 R29, R15, R0, 0x1, P1 ;  /* 0x000000000f1d7211 */ /* 0x000fc600008f0eff */
[----:B------:R1:W4:Y:S04]  /*0500*/  LDG.E.U16 R15, desc[UR22][R20.64] ;  /* 0x00000016140f7981 */ /* 0x000328000c1e1500 */
[----:B------:R-:W4:Y:S01]  /*0510*/  LDG.E.U16 R16, desc[UR22][R28.64] ;  /* 0x000000161c107981 */ /* 0x000f22000c1e1500 */
[C---:B0-----:R-:W-:Y:S02]  /*0520*/  LEA R24, P0, R17.reuse, R3, 0x1 ;  /* 0x0000000311187211 */ /* 0x041fe400078008ff */
[----:B-1----:R-:W-:Y:S02]  /*0530*/  LEA R21, R6, R33, 0x1 ;  /* 0x0000002106157211 */ /* 0x002fe400078e08ff */
[----:B------:R-:W-:Y:S02]  /*0540*/  LEA.HI.X.SX32 R25, R17, R0, 0x1, P0 ;  /* 0x0000000011197211 */ /* 0x000fe400000f0eff */
[----:B------:R0:W4:Y:S01]  /*0550*/  LDG.E.U16 R17, desc[UR22][R22.64] ;  /* 0x0000001616117981 */ /* 0x000122000c1e1500 */
[----:B------:R-:W-:-:S03]  /*0560*/  LEA R26, P0, R27, R3, 0x1 ;  /* 0x000000031b1a7211 */ /* 0x000fc600078008ff */
[----:B------:R1:W4:Y:S01]  /*0570*/  LDG.E.U16 R18, desc[UR22][R24.64] ;  /* 0x0000001618127981 */ /* 0x000322000c1e1500 */
[----:B0-----:R-:W-:-:S04]  /*0580*/  IMAD R23, R6, 0x2, R21 ;  /* 0x0000000206177824 */ /* 0x001fc800078e0215 */
[----:B------:R-:W-:Y:S01]  /*0590*/  IMAD R37, R6, 0x2, R23 ;  /* 0x0000000206257824 */ /* 0x000fe200078e0217 */
[----:B------:R-:W-:-:S04]  /*05a0*/  LEA.HI.X.SX32 R27, R27, R0, 0x1, P0 ;  /* 0x000000001b1b7211 */ /* 0x000fc800000f0eff */
[----:B-1----:R-:W-:Y:S01]  /*05b0*/  LEA R25, R6, R37, 0x1 ;  /* 0x0000002506197211 */ /* 0x002fe200078e08ff */
[----:B------:R0:W4:Y:S01]  /*05c0*/  LDG.E.U16 R19, desc[UR22][R26.64] ;  /* 0x000000161a137981 */ /* 0x000122000c1e1500 */
[----:B------:R-:W-:-:S04]  /*05d0*/  LEA R32, P0, R33, R3, 0x1 ;  /* 0x0000000321207211 */ /* 0x000fc800078008ff */
[----:B------:R-:W-:Y:S01]  /*05e0*/  LEA.HI.X.SX32 R33, R33, R0, 0x1, P0 ;  /* 0x0000000021217211 */ /* 0x000fe200000f0eff */
[----:B0-----:R-:W-:Y:S01]  /*05f0*/  IMAD R27, R6, 0x2, R25 ;  /* 0x00000002061b7824 */ /* 0x001fe200078e0219 */
[----:B------:R-:W-:-:S03]  /*0600*/  LEA R28, P0, R21, R3, 0x1 ;  /* 0x00000003151c7211 */ /* 0x000fc600078008ff */
[C---:B------:R-:W-:Y:S01]  /*0610*/  IMAD R39, R6.reuse, 0x2, R27 ;  /* 0x0000000206277824 */ /* 0x040fe200078e021b */
[----:B------:R-:W-:Y:S02]  /*0620*/  LEA.HI.X.SX32 R29, R21, R0, 0x1, P0 ;  /* 0x00000000151d7211 */ /* 0x000fe400000f0eff */
[----:B------:R-:W-:Y:S01]  /*0630*/  LEA R30, P1, R31, R3, 0x1 ;  /* 0x000000031f1e7211 */ /* 0x000fe200078208ff */
[----:B------:R-:W4:Y:S01]  /*0640*/  LDG.E.U16 R21, desc[UR22][R32.64] ;  /* 0x0000001620157981 */ /* 0x000f22000c1e1500 */
[----:B------:R-:W-:-:S03]  /*0650*/  LEA R41, R6, R39, 0x1 ;  /* 0x0000002706297211 */ /* 0x000fc600078e08ff */
[----:B------:R0:W4:Y:S01]  /*0660*/  LDG.E.U16 R22, desc[UR22][R28.64] ;  /* 0x000000161c167981 */ /* 0x000122000c1e1500 */
[----:B------:R-:W-:Y:S02]  /*0670*/  LEA.HI.X.SX32 R31, R31, R0, 0x1, P1 ;  /* 0x000000001f1f7211 */ /* 0x000fe400008f0eff */
[----:B------:R-:W-:-:S03]  /*0680*/  LEA R34, P0, R23, R3, 0x1 ;  /* 0x0000000317227211 */ /* 0x000fc600078008ff */
[----:B------:R1:W4:Y:S01]  /*0690*/  LDG.E.U16 R20, desc[UR22][R30.64] ;  /* 0x000000161e147981 */ /* 0x000322000c1e1500 */
[----:B0-----:R-:W-:-:S04]  /*06a0*/  IMAD R29, R6, 0x2, R41 ;  /* 0x00000002061d7824 */ /* 0x001fc800078e0229 */
[----:B------:R-:W-:-:S05]  /*06b0*/  IMAD R43, R6, 0x2, R29 ;  /* 0x00000002062b7824 */ /* 0x000fca00078e021d */
[C---:B------:R-:W-:Y:S02]  /*06c0*/  LEA R45, R6.reuse, R43, 0x1 ;  /* 0x0000002b062d7211 */ /* 0x040fe400078e08ff */
[-C--:B------:R-:W-:Y:S02]  /*06d0*/  LEA.HI.X.SX32 R35, R23, R0.reuse, 0x1, P0 ;  /* 0x0000000017237211 */ /* 0x080fe400000f0eff */
[-C--:B-1----:R-:W-:Y:S01]  /*06e0*/  LEA R30, P0, R25, R3.reuse, 0x1 ;  /* 0x00000003191e7211 */ /* 0x082fe200078008ff */
[C---:B------:R-:W-:Y:S01]  /*06f0*/  IMAD R47, R6.reuse, 0x2, R45 ;  /* 0x00000002062f7824 */ /* 0x040fe200078e022d */
[-C--:B------:R-:W-:Y:S01]  /*0700*/  LEA R36, P1, R37, R3.reuse, 0x1 ;  /* 0x0000000325247211 */ /* 0x080fe200078208ff */
[----:B------:R0:W4:Y:S01]  /*0710*/  LDG.E.U16 R23, desc[UR22][R34.64] ;  /* 0x0000001622177981 */ /* 0x000122000c1e1500 */
[----:B------:R-:W-:Y:S01]  /*0720*/  LEA.HI.X.SX32 R31, R25, R0, 0x1, P0 ;  /* 0x00000000191f7211 */ /* 0x000fe200000f0eff */
[----:B------:R-:W-:Y:S01]  /*0730*/  IMAD R49, R6, 0x2, R47 ;  /* 0x0000000206317824 */ /* 0x000fe200078e022f */
[----:B------:R-:W-:-:S02]  /*0740*/  LEA R32, P0, R27, R3, 0x1 ;  /* 0x000000031b207211 */ /* 0x000fc400078008ff */
[-C--:B------:R-:W-:Y:S01]  /*0750*/  LEA.HI.X.SX32 R37, R37, R0.reuse, 0x1, P1 ;  /* 0x0000000025257211 */ /* 0x080fe200008f0eff */
[----:B------:R-:W4:Y:S01]  /*0760*/  LDG.E.U16 R25, desc[UR22][R30.64] ;  /* 0x000000161e197981 */ /* 0x000f22000c1e1500 */
[C---:B------:R-:W-:Y:S02]  /*0770*/  LEA R51, R6.reuse, R49, 0x1 ;  /* 0x0000003106337211 */ /* 0x040fe400078e08ff */
[-C--:B------:R-:W-:Y:S01]  /*0780*/  LEA.HI.X.SX32 R33, R27, R0.reuse, 0x1, P0 ;  /* 0x000000001b217211 */ /* 0x080fe200000f0eff */
[----:B------:R1:W4:Y:S01]  /*0790*/  LDG.E.U16 R24, desc[UR22][R36.64] ;  /* 0x0000001624187981 */ /* 0x000322000c1e1500 */
[-C--:B------:R-:W-:Y:S01]  /*07a0*/  LEA R38, P0, R39, R3.reuse, 0x1 ;  /* 0x0000000327267211 */ /* 0x080fe200078008ff */
[----:B------:R-:W-:Y:S01]  /*07b0*/  IMAD R53, R6, 0x2, R51 ;  /* 0x0000000206357824 */ /* 0x000fe200078e0233 */
[----:B------:R-:W-:Y:S01]  /*07c0*/  LEA R40, P1, R41, R3, 0x1 ;  /* 0x0000000329287211 */ /* 0x000fe200078208ff */
[----:B------:R-:W4:Y:S01]  /*07d0*/  LDG.E.U16 R26, desc[UR22][R32.64] ;  /* 0x00000016201a7981 */ /* 0x000f22000c1e1500 */
[----:B------:R-:W-:-:S02]  /*07e0*/  LEA.HI.X.SX32 R39, R39, R0, 0x1, P0 ;  /* 0x0000000027277211 */ /* 0x000fc400000f0eff */
[-C--:B0-----:R-:W-:Y:S01]  /*07f0*/  LEA R34, P0, R29, R3.reuse, 0x1 ;  /* 0x000000031d227211 */ /* 0x081fe200078008ff */
[C---:B------:R-:W-:Y:S01]  /*0800*/  IMAD R55, R6.reuse, 0x2, R53 ;  /* 0x0000000206377824 */ /* 0x040fe200078e0235 */
[-C--:B------:R-:W-:Y:S01]  /*0810*/  LEA.HI.X.SX32 R41, R41, R0.reuse, 0x1, P1 ;  /* 0x0000000029297211 */ /* 0x080fe200008f0eff */
[----:B------:R0:W4:Y:S01]  /*0820*/  LDG.E.U16 R27, desc[UR22][R38.64] ;  /* 0x00000016261b7981 */ /* 0x000122000c1e1500 */
[-C--:B------:R-:W-:Y:S02]  /*0830*/  LEA.HI.X.SX32 R35, R29, R0.reuse, 0x1, P0 ;  /* 0x000000001d237211 */ /* 0x080fe400000f0eff */
[C---:B-1----:R-:W-:Y:S01]  /*0840*/  LEA R36, P0, R43.reuse, R3, 0x1 ;  /* 0x000000032b247211 */ /* 0x042fe200078008ff */
[----:B------:R1:W4:Y:S01]  /*0850*/  LDG.E.U16 R28, desc[UR22][R40.64] ;  /* 0x00000016281c7981 */ /* 0x000322000c1e1500 */
[C---:B------:R-:W-:Y:S02]  /*0860*/  LEA R57, R6.reuse, R55, 0x1 ;  /* 0x0000003706397211 */ /* 0x040fe400078e08ff */
[-C--:B------:R-:W-:Y:S01]  /*0870*/  LEA.HI.X.SX32 R37, R43, R0.reuse, 0x1, P0 ;  /* 0x000000002b257211 */ /* 0x080fe200000f0eff */
[----:B------:R-:W4:Y:S01]  /*0880*/  LDG.E.U16 R29, desc[UR22][R34.64] ;  /* 0x00000016221d7981 */ /* 0x000f22000c1e1500 */
[-C--:B------:R-:W-:Y:S01]  /*0890*/  LEA R42, P0, R45, R3.reuse, 0x1 ;  /* 0x000000032d2a7211 */ /* 0x080fe200078008ff */
[C---:B------:R-:W-:Y:S01]  /*08a0*/  IMAD R59, R6.reuse, 0x2, R57 ;  /* 0x00000002063b7824 */ /* 0x040fe200078e0239 */
[-C--:B------:R-:W-:Y:S01]  /*08b0*/  LEA R44, P1, R47, R3.reuse, 0x1 ;  /* 0x000000032f2c7211 */ /* 0x080fe200078208ff */
[----:B------:R-:W4:Y:S01]  /*08c0*/  LDG.E.U16 R30, desc[UR22][R36.64] ;  /* 0x00000016241e7981 */ /* 0x000f22000c1e1500 */
[----:B------:R-:W-:Y:S01]  /*08d0*/  LEA.HI.X.SX32 R43, R45, R0, 0x1, P0 ;  /* 0x000000002d2b7211 */ /* 0x000fe200000f0eff */
[----:B------:R-:W-:Y:S01]  /*08e0*/  IMAD R61, R6, 0x2, R59 ;  /* 0x00000002063d7824 */ /* 0x000fe200078e023b */
[----:B0-----:R-:W-:-:S02]  /*08f0*/  LEA R38, P0, R49, R3, 0x1 ;  /* 0x0000000331267211 */ /* 0x001fc400078008ff */
        /* <DEDUP_REMOVED lines=10> */
[----:B0-----:R-:W-:Y:S01]  /*09a0*/  LEA R42, P1, R55, R3, 0x1 ;  /* 0x00000003372a7211 */ /* 0x001fe200078208ff */
[----:B------:R-:W4:Y:S01]  /*09b0*/  LDG.E.U16 R34, desc[UR22][R40.64] ;  /* 0x0000001628227981 */ /* 0x000f22000c1e1500 */
[-C--:B------:R-:W-:Y:S01]  /*09c0*/  LEA.HI.X.SX32 R47, R53, R0.reuse, 0x1, P0 ;  /* 0x00000000352f7211 */ /* 0x080fe200000f0eff */
[----:B------:R-:W-:Y:S01]  /*09d0*/  IMAD R53, R6, 0x2, R65 ;  /* 0x0000000206357824 */ /* 0x000fe200078e0241 */
[----:B------:R-:W-:-:S02]  /*09e0*/  LEA.HI.X.SX32 R43, R55, R0, 0x1, P1 ;  /* 0x00000000372b7211 */ /* 0x000fc400008f0eff */
[C---:B-1----:R-:W-:Y:S01]  /*09f0*/  LEA R44, P0, R57.reuse, R3, 0x1 ;  /* 0x00000003392c7211 */ /* 0x042fe200078008ff */
[----:B------:R-:W4:Y:S01]  /*0a00*/  LDG.E.U16 R35, desc[UR22][R46.64] ;  /* 0x000000162e237981 */ /* 0x000f22000c1e1500 */
[C---:B------:R-:W-:Y:S02]  /*0a10*/  LEA R55, R6.reuse, R53, 0x1 ;  /* 0x0000003506377211 */ /* 0x040fe400078e08ff */
[-C--:B------:R-:W-:Y:S01]  /*0a20*/  LEA.HI.X.SX32 R45, R57, R0.reuse, 0x1, P0 ;  /* 0x00000000392d7211 */ /* 0x080fe200000f0eff */
[----:B------:R0:W4:Y:S02]  /*0a30*/  LDG.E.U16 R36, desc[UR22][R42.64] ;  /* 0x000000162a247981 */ /* 0x000124000c1e1500 */
[C---:B------:R-:W-:Y:S01]  /*0a40*/  IMAD R67, R6.reuse, 0x2, R55 ;  /* 0x0000000206437824 */ /* 0x040fe200078e0237 */
[C---:B------:R-:W-:Y:S01]  /*0a50*/  LEA R48, P0, R59.reuse, R3, 0x1 ;  /* 0x000000033b307211 */ /* 0x040fe200078008ff */
[----:B------:R-:W4:Y:S02]  /*0a60*/  LDG.E.U16 R37, desc[UR22][R44.64] ;  /* 0x000000162c257981 */ /* 0x000f24000c1e1500 */
[----:B------:R-:W-:Y:S01]  /*0a70*/  IMAD R69, R6, 0x2, R67 ;  /* 0x0000000206457824 */ /* 0x000fe200078e0243 */
[----:B------:R-:W-:-:S02]  /*0a80*/  LEA.HI.X.SX32 R49, R59, R0, 0x1, P0 ;  /* 0x000000003b317211 */ /* 0x000fc400000f0eff */
[C---:B------:R-:W-:Y:S02]  /*0a90*/  LEA R50, P0, R61.reuse, R3, 0x1 ;  /* 0x000000033d327211 */ /* 0x040fe400078008ff */
[----:B------:R-:W-:Y:S01]  /*0aa0*/  LEA R71, R6, R69, 0x1 ;  /* 0x0000004506477211 */ /* 0x000fe200078e08ff */
[----:B------:R1:W4:Y:S01]  /*0ab0*/  LDG.E.U16 R38, desc[UR22][R48.64] ;  /* 0x0000001630267981 */ /* 0x000322000c1e1500 */
[----:B------:R-:W-:-:S03]  /*0ac0*/  LEA.HI.X.SX32 R51, R61, R0, 0x1, P0 ;  /* 0x000000003d337211 */ /* 0x000fc600000f0eff */
[C---:B------:R-:W-:Y:S01]  /*0ad0*/  IMAD R61, R6.reuse, 0x2, R71 ;  /* 0x00000002063d7824 */ /* 0x040fe200078e0247 */
[C---:B0-----:R-:W-:Y:S01]  /*0ae0*/  LEA R42, P0, R65.reuse, R3, 0x1 ;  /* 0x00000003412a7211 */ /* 0x041fe200078008ff */
[----:B------:R-:W4:Y:S02]  /*0af0*/  LDG.E.U16 R39, desc[UR22][R50.64] ;  /* 0x0000001632277981 */ /* 0x000f24000c1e1500 */
[----:B------:R-:W-:Y:S01]  /*0b00*/  IMAD R73, R6, 0x2, R61 ;  /* 0x0000000206497824 */ /* 0x000fe200078e023d */
[----:B------:R-:W-:-:S04]  /*0b10*/  LEA.HI.X.SX32 R43, R65, R0, 0x1, P0 ;  /* 0x00000000412b7211 */ /* 0x000fc800000f0eff */
[----:B------:R-:W-:-:S05]  /*0b20*/  LEA R65, R6, R73, 0x1 ;  /* 0x0000004906417211 */ /* 0x000fca00078e08ff */
[----:B------:R-:W-:Y:S01]  /*0b30*/  IMAD R75, R6, 0x2, R65 ;  /* 0x00000002064b7824 */ /* 0x000fe200078e0241 */
[----:B------:R-:W-:-:S03]  /*0b40*/  LEA R56, P1, R63, R3, 0x1 ;  /* 0x000000033f387211 */ /* 0x000fc600078208ff */
[----:B------:R-:W-:Y:S01]  /*0b50*/  IMAD R59, R6, 0x2, R75 ;  /* 0x00000002063b7824 */ /* 0x000fe200078e024b */
[----:B------:R-:W-:-:S04]  /*0b60*/  LEA.HI.X.SX32 R57, R63, R0, 0x1, P1 ;  /* 0x000000003f397211 */ /* 0x000fc800008f0eff */
[C---:B------:R-:W-:Y:S01]  /*0b70*/  LEA R77, R6.reuse, R59, 0x1 ;  /* 0x0000003b064d7211 */ /* 0x040fe200078e08ff */
[----:B------:R0:W4:Y:S01]  /*0b80*/  LDG.E.U16 R52, desc[UR22][R56.64] ;  /* 0x0000001638347981 */ /* 0x000122000c1e1500 */
[-C--:B------:R-:W-:Y:S02]  /*0b90*/  LEA R46, P0, R53, R3.reuse, 0x1 ;  /* 0x00000003352e7211 */ /* 0x080fe400078008ff */
[-C--:B------:R-:W-:Y:S02]  /*0ba0*/  LEA R40, P1, R67, R3.reuse, 0x1 ;  /* 0x0000000343287211 */ /* 0x080fe400078208ff */
[-C--:B------:R-:W-:Y:S02]  /*0bb0*/  LEA.HI.X.SX32 R47, R53, R0.reuse, 0x1, P0 ;  /* 0x00000000352f7211 */ /* 0x080fe400000f0eff */
[----:B-1----:R-:W-:Y:S01]  /*0bc0*/  LEA R48, P0, R55, R3, 0x1 ;  /* 0x0000000337307211 */ /* 0x002fe200078008ff */
[----:B------:R1:W4:Y:S01]  /*0bd0*/  LDG.E.U16 R53, desc[UR22][R42.64] ;  /* 0x000000162a357981 */ /* 0x000322000c1e1500 */
[----:B0-----:R-:W-:Y:S01]  /*0be0*/  IMAD R57, R6, 0x2, R77 ;  /* 0x0000000206397824 */ /* 0x001fe200078e024d */
[----:B------:R-:W-:-:S02]  /*0bf0*/  LEA.HI.X.SX32 R41, R67, R0, 0x1, P1 ;  /* 0x0000000043297211 */ /* 0x000fc400008f0eff */
[----:B------:R0:W4:Y:S01]  /*0c00*/  LDG.E.U16 R54, desc[UR22][R46.64] ;  /* 0x000000162e367981 */ /* 0x000122000c1e1500 */
[C---:B------:R-:W-:Y:S01]  /*0c10*/  IMAD R67, R6.reuse, 0x2, R57 ;  /* 0x0000000206437824 */ /* 0x040fe200078e0239 */
[-C--:B------:R-:W-:Y:S02]  /*0c20*/  LEA.HI.X.SX32 R49, R55, R0.reuse, 0x1, P0 ;  /* 0x0000000037317211 */ /* 0x080fe400000f0eff */
[----:B------:R-:W4:Y:S01]  /*0c30*/  LDG.E.U16 R58, desc[UR22][R40.64] ;  /* 0x00000016283a7981 */ /* 0x000f22000c1e1500 */
[C---:B------:R-:W-:Y:S02]  /*0c40*/  LEA R50, P0, R69.reuse, R3, 0x1 ;  /* 0x0000000345327211 */ /* 0x040fe400078008ff */
[C---:B------:R-:W-:Y:S01]  /*0c50*/  LEA R63, R6.reuse, R67, 0x1 ;  /* 0x00000043063f7211 */ /* 0x040fe200078e08ff */
[----:B------:R2:W4:Y:S01]  /*0c60*/  LDG.E.U16 R55, desc[UR22][R48.64] ;  /* 0x0000001630377981 */ /* 0x000522000c1e1500 */
[-C--:B------:R-:W-:Y:S02]  /*0c70*/  LEA.HI.X.SX32 R51, R69, R0.reuse, 0x1, P0 ;  /* 0x0000000045337211 */ /* 0x080fe400000f0eff */
[-C--:B------:R-:W-:Y:S01]  /*0c80*/  LEA R44, P0, R71, R3.reuse, 0x1 ;  /* 0x00000003472c7211 */ /* 0x080fe200078008ff */
[C---:B------:R-:W-:Y:S01]  /*0c90*/  IMAD R69, R6.reuse, 0x2, R63 ;  /* 0x0000000206457824 */ /* 0x040fe200078e023f */
[-C--:B-1----:R-:W-:Y:S01]  /*0ca0*/  LEA R42, P1, R73, R3.reuse, 0x1 ;  /* 0x00000003492a7211 */ /* 0x082fe200078208ff */
[----:B------:R1:W4:Y:S01]  /*0cb0*/  LDG.E.U16 R60, desc[UR22][R50.64] ;  /* 0x00000016323c7981 */ /* 0x000322000c1e1500 */
[----:B------:R-:W-:Y:S01]  /*0cc0*/  LEA.HI.X.SX32 R45, R71, R0, 0x1, P0 ;  /* 0x00000000472d7211 */ /* 0x000fe200000f0eff */
[----:B------:R-:W-:Y:S01]  /*0cd0*/  IMAD R71, R6, 0x2, R69 ;  /* 0x0000000206477824 */ /* 0x000fe200078e0245 */
[----:B0-----:R-:W-:-:S04]  /*0ce0*/  LEA R46, P0, R61, R3, 0x1 ;  /* 0x000000033d2e7211 */ /* 0x001fc800078008ff */
[C---:B------:R-:W-:Y:S02]  /*0cf0*/  LEA R79, R6.reuse, R71, 0x1 ;  /* 0x00000047064f7211 */ /* 0x040fe400078e08ff */
[-C--:B------:R-:W-:Y:S02]  /*0d00*/  LEA.HI.X.SX32 R47, R61, R0.reuse, 0x1, P0 ;  /* 0x000000003d2f7211 */ /* 0x080fe400000f0eff */
[-C--:B------:R-:W-:Y:S01]  /*0d10*/  LEA.HI.X.SX32 R43, R73, R0.reuse, 0x1, P1 ;  /* 0x00000000492b7211 */ /* 0x080fe200008f0eff */
[C---:B------:R-:W-:Y:S01]  /*0d20*/  IMAD R73, R6.reuse, 0x2, R79 ;  /* 0x0000000206497824 */ /* 0x040fe200078e024f */
[CC--:B--2---:R-:W-:Y:S01]  /*0d30*/  LEA R48, P0, R65.reuse, R3.reuse, 0x1 ;  /* 0x0000000341307211 */ /* 0x0c4fe200078008ff */
[----:B------:R0:W2:Y:S02]  /*0d40*/  LDG.E.U16 R61, desc[UR22][R44.64] ;  /* 0x000000162c3d7981 */ /* 0x0000a4000c1e1500 */
[----:B------:R-:W-:Y:S01]  /*0d50*/  IMAD R81, R6, 0x2, R73 ;  /* 0x0000000206517824 */ /* 0x000fe200078e0249 */
[----:B------:R-:W-:Y:S01]  /*0d60*/  LEA.HI.X.SX32 R49, R65, R0, 0x1, P0 ;  /* 0x0000000041317211 */ /* 0x000fe200000f0eff */
[----:B------:R0:W2:Y:S01]  /*0d70*/  LDG.E.U16 R64, desc[UR22][R42.64] ;  /* 0x000000162a407981 */ /* 0x0000a2000c1e1500 */
[----:B------:R-:W-:-:S03]  /*0d80*/  LEA R40, P0, R75, R3, 0x1 ;  /* 0x000000034b287211 */ /* 0x000fc600078008ff */
[----:B------:R0:W2:Y:S01]  /*0d90*/  LDG.E.U16 R62, desc[UR22][R46.64] ;  /* 0x000000162e3e7981 */ /* 0x0000a2000c1e1500 */
[----:B------:R-:W-:Y:S02]  /*0da0*/  LEA.HI.X.SX32 R41, R75, R0, 0x1, P0 ;  /* 0x000000004b297211 */ /* 0x000fe400000f0eff */
[----:B------:R-:W-:Y:S01]  /*0db0*/  LEA R75, R6, R81, 0x1 ;  /* 0x00000051064b7211 */ /* 0x000fe200078e08ff */
[----:B------:R3:W2:Y:S01]  /*0dc0*/  LDG.E.U16 R65, desc[UR22][R48.64] ;  /* 0x0000001630417981 */ /* 0x0006a2000c1e1500 */
[----:B-1----:R-:W-:-:S03]  /*0dd0*/  LEA R50, P0, R77, R3, 0x1 ;  /* 0x000000034d327211 */ /* 0x002fc600078008ff */
[C---:B------:R-:W-:Y:S01]  /*0de0*/  IMAD R83, R6.reuse, 0x2, R75 ;  /* 0x0000000206537824 */ /* 0x040fe200078e024b */
[-C--:B------:R-:W-:Y:S01]  /*0df0*/  LEA.HI.X.SX32 R51, R77, R0.reuse, 0x1, P0 ;  /* 0x000000004d337211 */ /* 0x080fe200000f0eff */
[----:B------:R1:W2:Y:S01]  /*0e00*/  LDG.E.U16 R66, desc[UR22][R40.64] ;  /* 0x0000001628427981 */ /* 0x0002a2000c1e1500 */
[-C--:B0-----:R-:W-:Y:S01]  /*0e10*/  LEA R44, P1, R69, R3.reuse, 0x1 ;  /* 0x00000003452c7211 */ /* 0x081fe200078208ff */
[C---:B------:R-:W-:Y:S01]  /*0e20*/  IMAD R77, R6.reuse, 0x2, R83 ;  /* 0x00000002064d7824 */ /* 0x040fe200078e0253 */
[----:B------:R-:W-:Y:S01]  /*0e30*/  LEA R42, P0, R81, R3, 0x1 ;  /* 0x00000003512a7211 */ /* 0x000fe200078008ff */
[----:B------:R0:W2:Y:S01]  /*0e40*/  LDG.E.U16 R68, desc[UR22][R50.64] ;  /* 0x0000001632447981 */ /* 0x0000a2000c1e1500 */
[-C--:B------:R-:W-:Y:S02]  /*0e50*/  LEA.HI.X.SX32 R45, R69, R0.reuse, 0x1, P1 ;  /* 0x00000000452d7211 */ /* 0x080fe400008f0eff */
[----:B------:R-:W-:Y:S02]  /*0e60*/  LEA R69, R6, R77, 0x1 ;  /* 0x0000004d06457211 */ /* 0x000fe400078e08ff */
[----:B------:R-:W-:Y:S01]  /*0e70*/  LEA.HI.X.SX32 R43, R81, R0, 0x1, P0 ;  /* 0x00000000512b7211 */ /* 0x000fe200000f0eff */
[----:B------:R0:W2:Y:S01]  /*0e80*/  LDG.E.U16 R72, desc[UR22][R44.64] ;  /* 0x000000162c487981 */ /* 0x0000a2000c1e1500 */
[----:B------:R-:W-:-:S02]  /*0e90*/  LEA R46, P1, R69, R3, 0x1 ;  /* 0x00000003452e7211 */ /* 0x000fc400078208ff */
[-C--:B---3--:R-:W-:Y:S01]  /*0ea0*/  LEA R48, P0, R57, R3.reuse, 0x1 ;  /* 0x0000000339307211 */ /* 0x088fe200078008ff */
[----:B------:R3:W2:Y:S01]  /*0eb0*/  LDG.E.U16 R76, desc[UR22][R42.64] ;  /* 0x000000162a4c7981 */ /* 0x0006a2000c1e1500 */
[-C--:B------:R-:W-:Y:S01]  /*0ec0*/  LEA.HI.X.SX32 R47, R69, R0.reuse, 0x1, P1 ;  /* 0x00000000452f7211 */ /* 0x080fe200008f0eff */
[----:B------:R-:W-:Y:S01]  /*0ed0*/  IMAD R69, R6, 0x2, R69 ;  /* 0x0000000206457824 */ /* 0x000fe200078e0245 */
[-C--:B------:R-:W-:Y:S02]  /*0ee0*/  LEA.HI.X.SX32 R49, R57, R0.reuse, 0x1, P0 ;  /* 0x0000000039317211 */ /* 0x080fe400000f0eff */
[-C--:B-1----:R-:W-:Y:S01]  /*0ef0*/  LEA R40, P1, R71, R3.reuse, 0x1 ;  /* 0x0000000347287211 */ /* 0x082fe200078208ff */
[----:B------:R1:W2:Y:S01]  /*0f00*/  LDG.E.U16 R78, desc[UR22][R46.64] ;  /* 0x000000162e4e7981 */ /* 0x0002a2000c1e1500 */
[----:B0-----:R-:W-:Y:S02]  /*0f10*/  LEA R50, P0, R75, R3, 0x1 ;  /* 0x000000034b327211 */ /* 0x001fe400078008ff */
[-C--:B------:R-:W-:Y:S01]  /*0f20*/  LEA.HI.X.SX32 R41, R71, R0.reuse, 0x1, P1 ;  /* 0x0000000047297211 */ /* 0x080fe200008f0eff */
[----:B------:R0:W2:Y:S01]  /*0f30*/  LDG.E.U16 R70, desc[UR22][R48.64] ;  /* 0x0000001630467981 */ /* 0x0000a2000c1e1500 */
[----:B------:R-:W-:-:S02]  /*0f40*/  LEA.HI.X.SX32 R51, R75, R0, 0x1, P0 ;  /* 0x000000004b337211 */ /* 0x000fc400000f0eff */
[-C--:B------:R-:W-:Y:S01]  /*0f50*/  LEA R44, P1, R69, R3.reuse, 0x1 ;  /* 0x00000003452c7211 */ /* 0x080fe200078208ff */
[----:B------:R0:W2:Y:S01]  /*0f60*/  LDG.E.U16 R71, desc[UR22][R40.64] ;  /* 0x0000001628477981 */ /* 0x0000a2000c1e1500 */
[-C--:B---3--:R-:W-:Y:S02]  /*0f70*/  LEA R42, P0, R67, R3.reuse, 0x1 ;  /* 0x00000003432a7211 */ /* 0x088fe400078008ff */
[-C--:B------:R-:W-:Y:S01]  /*0f80*/  LEA.HI.X.SX32 R45, R69, R0.reuse, 0x1, P1 ;  /* 0x00000000452d7211 */ /* 0x080fe200008f0eff */
[----:B------:R-:W-:Y:S01]  /*0f90*/  IMAD R69, R6, 0x2, R69 ;  /* 0x0000000206457824 */ /* 0x000fe200078e0245 */
[-C--:B------:R-:W-:Y:S01]  /*0fa0*/  LEA.HI.X.SX32 R43, R67, R0.reuse, 0x1, P0 ;  /* 0x00000000432b7211 */ /* 0x080fe200000f0eff */
[----:B------:R-:W3:Y:S01]  /*0fb0*/  LDG.E.U16 R75, desc[UR22][R50.64] ;  /* 0x00000016324b7981 */ /* 0x000ee2000c1e1500 */
[-C--:B-1----:R-:W-:Y:S02]  /*0fc0*/  LEA R46, P1, R79, R3.reuse, 0x1 ;  /* 0x000000034f2e7211 */ /* 0x082fe400078208ff */
[----:B0-----:R-:W-:Y:S01]  /*0fd0*/  LEA R48, P0, R83, R3, 0x1 ;  /* 0x0000000353307211 */ /* 0x001fe200078008ff */
[----:B------:R0:W3:Y:S01]  /*0fe0*/  LDG.E.U16 R80, desc[UR22][R44.64] ;  /* 0x000000162c507981 */ /* 0x0000e2000c1e1500 */
[----:B------:R-:W-:-:S02]  /*0ff0*/  LEA.HI.X.SX32 R47, R79, R0, 0x1, P1 ;  /* 0x000000004f2f7211 */ /* 0x000fc400008f0eff */
[-C--:B------:R-:W-:Y:S01]  /*1000*/  LEA.HI.X.SX32 R49, R83, R0.reuse, 0x1, P0 ;  /* 0x0000000053317211 */ /* 0x080fe200000f0eff */
[----:B------:R1:W3:Y:S01]  /*1010*/  LDG.E.U16 R67, desc[UR22][R42.64] ;  /* 0x000000162a437981 */ /* 0x0002e2000c1e1500 */
[-C--:B------:R-:W-:Y:S02]  /*1020*/  LEA R56, P1, R69, R3.reuse, 0x1 ;  /* 0x0000000345387211 */ /* 0x080fe400078208ff */
[-C--:B------:R-:W-:Y:S01]  /*1030*/  LEA R40, P0, R59, R3.reuse, 0x1 ;  /* 0x000000033b287211 */ /* 0x080fe200078008ff */
[----:B------:R5:W3:Y:S01]  /*1040*/  LDG.E.U16 R74, desc[UR22][R46.64] ;  /* 0x000000162e4a7981 */ /* 0x000ae2000c1e1500 */
[-C--:B------:R-:W-:Y:S02]  /*1050*/  LEA.HI.X.SX32 R57, R69, R0.reuse, 0x1, P1 ;  /* 0x0000000045397211 */ /* 0x080fe400008f0eff */
[----:B------:R-:W-:Y:S01]  /*1060*/  LEA.HI.X.SX32 R41, R59, R0, 0x1, P0 ;  /* 0x000000003b297211 */ /* 0x000fe200000f0eff */
[----:B------:R-:W3:Y:S01]  /*1070*/  LDG.E.U16 R48, desc[UR22][R48.64] ;  /* 0x0000001630307981 */ /* 0x000ee2000c1e1500 */
[----:B0-----:R-:W-:-:S02]  /*1080*/  LEA R44, P0, R63, R3, 0x1 ;  /* 0x000000033f2c7211 */ /* 0x001fc400078008ff */
[----:B-1----:R-:W-:Y:S01]  /*1090*/  LEA R42, P1, R73, R3, 0x1 ;  /* 0x00000003492a7211 */ /* 0x002fe200078208ff */
[----:B------:R-:W3:Y:S01]  /*10a0*/  LDG.E.U16 R56, desc[UR22][R56.64] ;  /* 0x0000001638387981 */ /* 0x000ee2000c1e1500 */
[----:B------:R-:W-:Y:S02]  /*10b0*/  LEA R6, R6, R69, 0x1 ;  /* 0x0000004506067211 */ /* 0x000fe400078e08ff */
[-C--:B------:R-:W-:Y:S01]  /*10c0*/  LEA.HI.X.SX32 R45, R63, R0.reuse, 0x1, P0 ;  /* 0x000000003f2d7211 */ /* 0x080fe200000f0eff */
[----:B------:R-:W3:Y:S01]  /*10d0*/  LDG.E.U16 R40, desc[UR22][R40.64] ;  /* 0x0000001628287981 */ /* 0x000ee2000c1e1500 */
[----:B------:R-:W-:Y:S02]  /*10e0*/  LEA.HI.X.SX32 R43, R73, R0, 0x1, P1 ;  /* 0x00000000492b7211 */ /* 0x000fe400008f0eff */
[-C--:B-----5:R-:W-:Y:S01]  /*10f0*/  LEA R46, P0, R77, R3.reuse, 0x1 ;  /* 0x000000034d2e7211 */ /* 0x0a0fe200078008ff */
[----:B------:R-:W5:Y:S01]  /*1100*/  LDG.E.U16 R44, desc[UR22][R44.64] ;  /* 0x000000162c2c7981 */ /* 0x000f62000c1e1500 */
[----:B------:R-:W-:-:S02]  /*1110*/  LEA R50, P1, R6, R3, 0x1 ;  /* 0x0000000306327211 */ /* 0x000fc400078208ff */
[-C--:B------:R-:W-:Y:S01]  /*1120*/  LEA.HI.X.SX32 R47, R77, R0.reuse, 0x1, P0 ;  /* 0x000000004d2f7211 */ /* 0x080fe200000f0eff */
[----:B------:R-:W5:Y:S01]  /*1130*/  LDG.E.U16 R42, desc[UR22][R42.64] ;  /* 0x000000162a2a7981 */ /* 0x000f62000c1e1500 */
[----:B------:R-:W-:-:S03]  /*1140*/  LEA.HI.X.SX32 R51, R6, R0, 0x1, P1 ;  /* 0x0000000006337211 */ /* 0x000fc600008f0eff */
[----:B------:R-:W5:Y:S04]  /*1150*/  LDG.E.U16 R46, desc[UR22][R46.64] ;  /* 0x000000162e2e7981 */ /* 0x000f68000c1e1500 */
[----:B------:R-:W5:Y:S01]  /*1160*/  LDG.E.U16 R50, desc[UR22][R50.64] ;  /* 0x0000001632327981 */ /* 0x000f62000c1e1500 */
[----:B------:R-:W0:Y:S01]  /*1170*/  S2UR UR4, SR_CgaCtaId ;  /* 0x00000000000479c3 */ /* 0x000e220000008800 */
[C---:B------:R-:W-:Y:S02]  /*1180*/  IMAD.SHL.U32 R0, R82.reuse, 0x100, RZ ;  /* 0x0000010052007824 */ /* 0x040fe400078e00ff */
[----:B------:R-:W-:Y:S01]  /*1190*/  IMAD.SHL.U32 R3, R82, 0x2, RZ ;  /* 0x0000000252037824 */ /* 0x000fe200078e00ff */
[----:B------:R-:W-:-:S04]  /*11a0*/  SHF.R.S32.HI R6, RZ, 0x8, R82 ;  /* 0x00000008ff067819 */ /* 0x000fc80000011452 */
[----:B------:R-:W-:Y:S02]  /*11b0*/  LOP3.LUT R3, R0, 0xc07e, R3, 0xc8, !PT ;  /* 0x0000c07e00037812 */ /* 0x000fe400078ec803 */
[----:B------:R-:W-:-:S04]  /*11c0*/  SGXT R0, R6, 0x1 ;  /* 0x000000010600781a */ /* 0x000fc80000000200 */
[----:B------:R-:W-:-:S04]  /*11d0*/  LOP3.LUT R3, R3, 0x90, R0, 0x78, !PT ;  /* 0x0000009003037812 */ /* 0x000fc800078e7800 */
[----:B------:R-:W-:Y:S01]  /*11e0*/  LOP3.LUT R0, R3, 0x20, RZ, 0x3c, !PT ;  /* 0x0000002003007812 */ /* 0x000fe200078e3cff */
[----:B0-----:R-:W-:-:S09]  /*11f0*/  ULEA UR20, UR4, UR20, 0x18 ;  /* 0x0000001404147291 */ /* 0x001fd2000f8ec03f */
[----:B------:R-:W-:Y:S04]  /*1200*/  STS.U16 [R3+UR20], R2 ;  /* 0x0000000203007988 */ /* 0x000fe80008000414 */
[----:B------:R-:W-:Y:S04]  /*1210*/  STS.U16 [R3+UR20+0x400], R8 ;  /* 0x0004000803007988 */ /* 0x000fe80008000414 */
[----:B------:R-:W-:Y:S04]  /*1220*/  STS.U16 [R3+UR20+0x800], R12 ;  /* 0x0008000c03007988 */ /* 0x000fe80008000414 */
[----:B----4-:R-:W-:Y:S04]  /*1230*/  STS.U16 [R3+UR20+0xc00], R16 ;  /* 0x000c001003007988 */ /* 0x010fe80008000414 */
[----:B------:R-:W-:Y:S04]  /*1240*/  STS.U16 [R3+UR20+0x1000], R20 ;  /* 0x0010001403007988 */ /* 0x000fe80008000414 */
[----:B------:R-:W-:Y:S04]  /*1250*/  STS.U16 [R3+UR20+0x1400], R24 ;  /* 0x0014001803007988 */ /* 0x000fe80008000414 */
[----:B------:R-:W-:Y:S04]  /*1260*/  STS.U16 [R3+UR20+0x1800], R28 ;  /* 0x0018001c03007988 */ /* 0x000fe80008000414 */
[----:B------:R-:W-:Y:S04]  /*1270*/  STS.U16 [R3+UR20+0x1c00], R32 ;  /* 0x001c002003007988 */ /* 0x000fe80008000414 */
[----:B------:R-:W-:Y:S04]  /*1280*/  STS.U16 [R3+UR20+0x2000], R36 ;  /* 0x0020002403007988 */ /* 0x000fe80008000414 */
[----:B------:R-:W-:Y:S04]  /*1290*/  STS.U16 [R3+UR20+0x2400], R52 ;  /* 0x0024003403007988 */ /* 0x000fe80008000414 */
[----:B------:R-:W-:Y:S04]  /*12a0*/  STS.U16 [R3+UR20+0x2800], R58 ;  /* 0x0028003a03007988 */ /* 0x000fe80008000414 */
[----:B--2---:R-:W-:Y:S04]  /*12b0*/  STS.U16 [R3+UR20+0x2c00], R64 ;  /* 0x002c004003007988 */ /* 0x004fe80008000414 */
[----:B------:R-:W-:Y:S04]  /*12c0*/  STS.U16 [R3+UR20+0x3000], R68 ;  /* 0x0030004403007988 */ /* 0x000fe80008000414 */
[----:B------:R-:W-:Y:S04]  /*12d0*/  STS.U16 [R3+UR20+0x3400], R72 ;  /* 0x0034004803007988 */ /* 0x000fe80008000414 */
[----:B------:R-:W-:Y:S04]  /*12e0*/  STS.U16 [R3+UR20+0x3800], R76 ;  /* 0x0038004c03007988 */ /* 0x000fe80008000414 */
[----:B------:R-:W-:Y:S04]  /*12f0*/  STS.U16 [R3+UR20+0x3c00], R78 ;  /* 0x003c004e03007988 */ /* 0x000fe80008000414 */
[----:B------:R0:W-:Y:S04]  /*1300*/  STS.U16 [R0+UR20+0x500], R9 ;  /* 0x0005000900007988 */ /* 0x0001e80008000414 */
[----:B------:R1:W-:Y:S01]  /*1310*/  STS.U16 [R0+UR20+0x100], R4 ;  /* 0x0001000400007988 */ /* 0x0003e20008000414 */
[----:B0-----:R-:W-:-:S03]  /*1320*/  LOP3.LUT R9, R3, 0x40, RZ, 0x3c, !PT ;  /* 0x0000004003097812 */ /* 0x001fc600078e3cff */
[----:B------:R-:W-:Y:S01]  /*1330*/  STS.U16 [R0+UR20+0x900], R13 ;  /* 0x0009000d00007988 */ /* 0x000fe20008000414 */
[----:B-1----:R-:W-:-:S03]  /*1340*/  LOP3.LUT R4, R3, 0x60, RZ, 0x3c, !PT ;  /* 0x0000006003047812 */ /* 0x002fc600078e3cff */
[----:B------:R-:W-:Y:S04]  /*1350*/  STS.U16 [R0+UR20+0xd00], R17 ;  /* 0x000d001100007988 */ /* 0x000fe80008000414 */
        /* <DEDUP_REMOVED lines=10> */
[----:B---3--:R-:W-:Y:S04]  /*1400*/  STS.U16 [R0+UR20+0x3900], R75 ;  /* 0x0039004b00007988 */ /* 0x008fe80008000414 */
[----:B------:R-:W-:Y:S01]  /*1410*/  STS.U16 [R0+UR20+0x3d00], R80 ;  /* 0x003d005000007988 */ /* 0x000fe20008000414 */
[----:B------:R-:W-:-:S03]  /*1420*/  IMAD.MOV.U32 R3, RZ, RZ, 0x3f800000 ;  /* 0x3f800000ff037424 */ /* 0x000fc600078e00ff */
        /* <DEDUP_REMOVED lines=28> */
[----:B-----5:R-:W-:Y:S04]  /*15f0*/  STS.U16 [R4+UR20+0x3300], R44 ;  /* 0x0033002c04007988 */ /* 0x020fe80008000414 */
[----:B------:R-:W-:Y:S04]  /*1600*/  STS.U16 [R4+UR20+0x3700], R42 ;  /* 0x0037002a04007988 */ /* 0x000fe80008000414 */
[----:B------:R-:W-:Y:S04]  /*1610*/  STS.U16 [R4+UR20+0x3b00], R46 ;  /* 0x003b002e04007988 */ /* 0x000fe80008000414 */
[----:B------:R0:W-:Y:S02]  /*1620*/  STS.U16 [R4+UR20+0x3f00], R50 ;  /* 0x003f003204007988 */ /* 0x0001e40008000414 */
[----:B0-----:R-:W-:-:S05]  /*1630*/  IMAD.MOV.U32 R4, RZ, RZ, 0x3f800000 ;  /* 0x3f800000ff047424 */ /* 0x001fca00078e00ff */
[----:B------:R0:W-:Y:S04]  /*1640*/  STL [R1+0x124], R4 ;  /* 0x0001240401007387 */ /* 0x0001e80000100800 */
[----:B------:R0:W-:Y:S04]  /*1650*/  STL [R1+0x120], R3 ;  /* 0x0001200301007387 */ /* 0x0001e80000100800 */
[----:B------:R0:W-:Y:S04]  /*1660*/  STL [R1], RZ ;  /* 0x000000ff01007387 */ /* 0x0001e80000100800 */
[----:B------:R0:W-:Y:S04]  /*1670*/  STL [R1+0x4], RZ ;  /* 0x000004ff01007387 */ /* 0x0001e80000100800 */
        /* <DEDUP_REMOVED lines=56> */
[----:B------:R0:W-:Y:S01]  /*1a00*/  STL [R1+0xe8], RZ ;  /* 0x0000e8ff01007387 */ /* 0x0001e20000100800 */
[----:B------:R-:W-:-:S03]  /*1a10*/  UISETP.GE.AND UP0, UPT, UR44, 0x1, UPT ;  /* 0x000000012c00788c */ /* 0x000fc6000bf06270 */
[----:B------:R0:W-:Y:S04]  /*1a20*/  STL [R1+0xec], RZ ;  /* 0x0000ecff01007387 */ /* 0x0001e80000100800 */
[----:B------:R0:W-:Y:S04]  /*1a30*/  STL [R1+0xf0], RZ ;  /* 0x0000f0ff01007387 */ /* 0x0001e80000100800 */
[----:B------:R0:W-:Y:S04]  /*1a40*/  STL [R1+0xf4], RZ ;  /* 0x0000f4ff01007387 */ /* 0x0001e80000100800 */
[----:B------:R0:W-:Y:S04]  /*1a50*/  STL [R1+0xf8], RZ ;  /* 0x0000f8ff01007387 */ /* 0x0001e80000100800 */
[----:B------:R0:W-:Y:S01]  /*1a60*/  STL [R1+0xfc], RZ ;  /* 0x0000fcff01007387 */ /* 0x0001e20000100800 */
[----:B------:R-:W-:-:S02]  /*1a70*/  PLOP3.LUT P0, PT, PT, PT, UP0, 0x80, 0x0 ;  /* 0x000000000000781c */ /* 0x000fc40003f0f008 */
[----:B------:R-:W-:Y:S02]  /*1a80*/  MOV R2, 0xff800000 ;  /* 0xff80000000027802 */ /* 0x000fe40000000f00 */
[----:B------:R-:W-:-:S09]  /*1a90*/  MOV R0, 0xff800000 ;  /* 0xff80000000007802 */ /* 0x000fd20000000f00 */
[----:B0-----:R-:W-:Y:S05]  /*1aa0*/  @!P0 BRA `(.L_x_0) ;  /* 0x0000006800c48947 */ /* 0x001fea0003800000 */
[----:B------:R-:W0:Y:S01]  /*1ab0*/  LDC.64 R98, c[0x0][0x250] ;  /* 0x00009400ff627b82 */ /* 0x000e220000000a00 */
[--C-:B------:R-:W-:Y:S01]  /*1ac0*/  SHF.R.U32.HI R7, RZ, 0x7, R82.reuse ;  /* 0x00000007ff077819 */ /* 0x100fe20000011652 */
[----:B------:R-:W-:Y:S01]  /*1ad0*/  ULDC.64 UR6, c[0x0][0x260] ;  /* 0x0000980000067ab9 */ /* 0x000fe20000000a00 */
[----:B------:R-:W-:Y:S01]  /*1ae0*/  LOP3.LUT R0, R82, 0x7f, RZ, 0xc0, !PT ;  /* 0x0000007f52007812 */ /* 0x000fe200078ec0ff */
[----:B------:R-:W-:Y:S01]  /*1af0*/  UIMAD UR6, UR21, UR6, URZ ;  /* 0x00000006150672a4 */ /* 0x000fe2000f8e023f */
[----:B------:R-:W-:Y:S01]  /*1b00*/  SGXT.U32 R7, R7, 0x2 ;  /* 0x000000020707781a */ /* 0x000fe20000000000 */
[----:B------:R-:W-:Y:S01]  /*1b10*/  ULDC UR4, c[0x0][0x258] ;  /* 0x0000960000047ab9 */ /* 0x000fe20000000800 */
[----:B------:R-:W-:Y:S01]  /*1b20*/  ULDC.64 UR10, c[0x0][0x220] ;  /* 0x00008800000a7ab9 */ /* 0x000fe20000000a00 */
[C---:B------:R-:W-:Y:S01]  /*1b30*/  IMAD R2, R0.reuse, UR4, RZ ;  /* 0x0000000400027c24 */ /* 0x040fe2000f8e02ff */
[----:B------:R-:W-:Y:S01]  /*1b40*/  USHF.L.U32 UR4, UR6, 0x1, URZ ;  /* 0x0000000106047899 */ /* 0x000fe2000800063f */
[----:B------:R-:W-:Y:S01]  /*1b50*/  IMAD R9, R0, UR7, RZ ;  /* 0x0000000700097c24 */ /* 0x000fe2000f8e02ff */
[----:B------:R-:W-:Y:S01]  /*1b60*/  ULDC.64 UR8, c[0x0][0x218] ;  /* 0x0000860000087ab9 */ /* 0x000fe20000000a00 */
[----:B------:R-:W-:Y:S01]  /*1b70*/  IMAD.SHL.U32 R3, R2, 0x2, RZ ;  /* 0x0000000202037824 */ /* 0x000fe200078e00ff */
[----:B------:R-:W1:Y:S01]  /*1b80*/  LDC R6, c[0x0][0x268] ;  /* 0x00009a00ff067b82 */ /* 0x000e620000000800 */
[----:B------:R-:W-:Y:S01]  /*1b90*/  SHF.R.U32.HI R11, RZ, 0x5, R82 ;  /* 0x00000005ff0b7819 */ /* 0x000fe20000011652 */
[----:B------:R-:W-:Y:S01]  /*1ba0*/  UMOV UR19, 0x40000040 ;  /* 0x4000004000137882 */ /* 0x000fe20000000000 */
[----:B------:R-:W-:-:S02]  /*1bb0*/  SHF.L.U32 R5, R9, 0x1, RZ ;  /* 0x0000000109057819 */ /* 0x000fc400000006ff */
[----:B------:R-:W-:Y:S01]  /*1bc0*/  MOV R16, UR4 ;  /* 0x0000000400107c02 */ /* 0x000fe20008000f00 */
[----:B------:R-:W-:Y:S01]  /*1bd0*/  UIMAD.WIDE UR4, UR6, 0x2, URZ ;  /* 0x00000002060478a5 */ /* 0x000fe2000f8e023f */
[----:B------:R-:W-:Y:S02]  /*1be0*/  R2UR UR45, R11 ;  /* 0x000000000b2d72ca */ /* 0x000fe400000e0000 */
[----:B------:R-:W-:Y:S01]  /*1bf0*/  IADD3 R5, P2, P3, R5, UR10, R16 ;  /* 0x0000000a05057c10 */ /* 0x000fe2000fb5e010 */
[----:B------:R-:W-:Y:S01]  /*1c00*/  UMOV UR6, URZ ;  /* 0x0000003f00067c82 */ /* 0x000fe20008000000 */
[----:B0-----:R-:W-:Y:S01]  /*1c10*/  IMAD R4, R7, R99, RZ ;  /* 0x0000006307047224 */ /* 0x001fe200078e02ff */
[----:B------:R-:W-:Y:S01]  /*1c20*/  MOV R89, 0xff800000 ;  /* 0xff80000000597802 */ /* 0x000fe20000000f00 */
[----:B------:R-:W-:Y:S01]  /*1c30*/  IMAD R98, R98, UR21, RZ ;  /* 0x0000001562627c24 */ /* 0x000fe2000f8e02ff */
[----:B------:R-:W-:Y:S01]  /*1c40*/  MOV R100, 0xff800000 ;  /* 0xff80000000647802 */ /* 0x000fe20000000f00 */
[----:B------:R-:W-:Y:S01]  /*1c50*/  IMAD R8, R99, 0x4, R4 ;  /* 0x0000000463087824 */ /* 0x000fe200078e0204 */
[----:B------:R-:W-:Y:S01]  /*1c60*/  UMOV UR4, URZ ;  /* 0x0000003f00047c82 */ /* 0x000fe20008000000 */
[----:B------:R-:W-:-:S02]  /*1c70*/  IMAD.SHL.U32 R0, R98, 0x2, RZ ;  /* 0x0000000262007824 */ /* 0x000fc400078e00ff */
[----:B------:R-:W-:Y:S02]  /*1c80*/  IMAD R10, R99, 0x4, R8 ;  /* 0x00000004630a7824 */ /* 0x000fe400078e0208 */
[----:B------:R-:W-:Y:S01]  /*1c90*/  IMAD.HI R98, R98, 0x2, RZ ;  /* 0x0000000262627827 */ /* 0x000fe200078e02ff */
[----:B------:R-:W-:Y:S01]  /*1ca0*/  IADD3 R31, P0, P1, R3, UR8, R0 ;  /* 0x00000008031f7c10 */ /* 0x000fe2000f91e000 */
[----:B------:R-:W-:Y:S02]  /*1cb0*/  UIADD3 UR8, UR20, 0x10000, URZ ;  /* 0x0001000014087890 */ /* 0x000fe4000fffe03f */
[----:B------:R-:W-:Y:S02]  /*1cc0*/  IMAD R12, R99, 0x4, R10 ;  /* 0x00000004630c7824 */ /* 0x000fe400078e020a */
[----:B------:R-:W-:Y:S01]  /*1cd0*/  IMAD.HI R3, R2, 0x2, RZ ;  /* 0x0000000202037827 */ /* 0x000fe200078e02ff */
[----:B------:R-:W-:-:S03]  /*1ce0*/  USHF.R.U32.HI UR8, URZ, 0x4, UR8 ;  /* 0x000000043f087899 */ /* 0x000fc60008011608 */
[----:B------:R-:W-:Y:S01]  /*1cf0*/  IMAD R14, R99, 0x4, R12 ;  /* 0x00000004630e7824 */ /* 0x000fe200078e020c */
[----:B------:R-:W-:Y:S01]  /*1d00*/  IADD3.X R33, R3, UR9, R98, P0, P1 ;  /* 0x0000000903217c10 */ /* 0x000fe200087e2462 */
[----:B------:R-:W-:Y:S01]  /*1d10*/  IMAD.HI R0, R9, 0x2, RZ ;  /* 0x0000000209007827 */ /* 0x000fe200078e02ff */
[C---:B------:R-:W-:Y:S01]  /*1d20*/  LEA R34, P0, R4.reuse, R31, 0x1 ;  /* 0x0000001f04227211 */ /* 0x040fe200078008ff */
[----:B------:R-:W-:Y:S01]  /*1d30*/  USGXT.U32 UR18, UR8, 0xe ;  /* 0x0000000e0812789a */ /* 0x000fe20008000000 */
[----:B------:R-:W-:Y:S01]  /*1d40*/  LEA R16, R99, R14, 0x2 ;  /* 0x0000000e63107211 */ /* 0x000fe200078e10ff */
[----:B------:R-:W-:Y:S01]  /*1d50*/  IMAD.U32 R9, RZ, RZ, UR5 ;  /* 0x00000005ff097e24 */ /* 0x000fe2000f8e00ff */
[----:B------:R-:W-:Y:S01]  /*1d60*/  LEA.HI.X.SX32 R35, R4, R33, 0x1, P0 ;  /* 0x0000002104237211 */ /* 0x000fe200000f0eff */
[----:B-1----:R-:W-:Y:S01]  /*1d70*/  IMAD R7, R7, R6, RZ ;  /* 0x0000000607077224 */ /* 0x002fe200078e02ff */
[----:B------:R-:W-:Y:S01]  /*1d80*/  LEA R28, P1, R8, R31, 0x1 ;  /* 0x0000001f081c7211 */ /* 0x000fe200078208ff */
[C---:B------:R-:W-:Y:S01]  /*1d90*/  IMAD R2, R99.reuse, 0x4, R16 ;  /* 0x0000000463027824 */ /* 0x040fe200078e0210 */
[----:B------:R-:W-:Y:S01]  /*1da0*/  IADD3.X R0, R0, UR11, R9, P2, P3 ;  /* 0x0000000b00007c10 */ /* 0x000fe200097e6409 */
[----:B------:R0:W-:Y:S01]  /*1db0*/  STL.64 [R1+0x338], R34 ;  /* 0x0003382201007387 */ /* 0x0001e20000100a00 */
[----:B------:R-:W-:Y:S01]  /*1dc0*/  LEA.HI.X.SX32 R29, R8, R33, 0x1, P1 ;  /* 0x00000021081d7211 */ /* 0x000fe200008f0eff */
[----:B------:R-:W-:Y:S01]  /*1dd0*/  IMAD R25, R6, 0x4, R7 ;  /* 0x0000000406197824 */ /* 0x000fe200078e0207 */
[----:B------:R-:W-:Y:S01]  /*1de0*/  LEA R18, R99, R2, 0x2 ;  /* 0x0000000263127211 */ /* 0x000fe200078e10ff */
[----:B------:R-:W-:-:S02]  /*1df0*/  UIADD3 UR10, UP0, UR18, 0x2, URZ ;  /* 0x00000002120a7890 */ /* 0x000fc4000ff1e03f */
[----:B------:R1:W-:Y:S01]  /*1e00*/  STL.64 [R1+0x330], R28 ;  /* 0x0003301c01007387 */ /* 0x0003e20000100a00 */
[----:B------:R-:W-:Y:S01]  /*1e10*/  IMAD R27, R6, 0x4, R25 ;  /* 0x00000004061b7824 */ /* 0x000fe200078e0219 */
[----:B------:R-:W-:Y:S01]  /*1e20*/  UIADD3.X UR11, UR6, 0x40000040, URZ, UP0, !UPT ;  /* 0x40000040060b7890 */ /* 0x000fe200087fe43f */
[C---:B------:R-:W-:Y:S01]  /*1e30*/  IMAD R20, R99.reuse, 0x4, R18 ;  /* 0x0000000463147824 */ /* 0x040fe200078e0212 */
[----:B------:R-:W-:Y:S01]  /*1e40*/  UMOV UR5, URZ ;  /* 0x0000003f00057c82 */ /* 0x000fe20008000000 */
[----:B------:R-:W-:Y:S01]  /*1e50*/  ULDC UR6, c[0x0][0x238] ;  /* 0x00008e0000067ab9 */ /* 0x000fe20000000800 */
[C---:B0-----:R-:W-:Y:S01]  /*1e60*/  LEA R34, P0, R10.reuse, R31, 0x1 ;  /* 0x0000001f0a227211 */ /* 0x041fe200078008ff */
[----:B------:R-:W-:Y:S01]  /*1e70*/  UIADD3.64 UR26, UR10, 0x2, URZ ;  /* 0x000000020a1a7897 */ /* 0x000fe2000fffe03f */
[C---:B------:R-:W-:Y:S01]  /*1e80*/  LEA R22, R99.reuse, R20, 0x2 ;  /* 0x0000001463167211 */ /* 0x040fe200078e10ff */
[----:B------:R-:W-:Y:S01]  /*1e90*/  UIADD3.64 UR30, UR10, 0x4, URZ ;  /* 0x000000040a1e7897 */ /* 0x000fe2000fffe03f */
[----:B------:R-:W-:Y:S01]  /*1ea0*/  LEA.HI.X.SX32 R35, R10, R33, 0x1, P0 ;  /* 0x000000210a237211 */ /* 0x000fe200000f0eff */
[----:B------:R-:W-:Y:S01]  /*1eb0*/  UIADD3.64 UR34, UR10, 0x3fe, URZ ;  /* 0x000003fe0a227897 */ /* 0x000fe2000fffe03f */
[----:B------:R-:W-:Y:S01]  /*1ec0*/  LEA R36, P0, R12, R31, 0x1 ;  /* 0x0000001f0c247211 */ /* 0x000fe200078008ff */
[C---:B------:R-:W-:Y:S01]  /*1ed0*/  IMAD R4, R99.reuse, 0x4, R22 ;  /* 0x0000000463047824 */ /* 0x040fe200078e0216 */
[----:B-1----:R-:W-:Y:S01]  /*1ee0*/  LEA R29, R6, R27, 0x2 ;  /* 0x0000001b061d7211 */ /* 0x002fe200078e10ff */
[----:B------:R0:W-:Y:S01]  /*1ef0*/  STL.64 [R1+0x328], R34 ;  /* 0x0003282201007387 */ /* 0x0001e20000100a00 */
[----:B------:R-:W-:Y:S01]  /*1f00*/  LEA.HI.X.SX32 R37, R12, R33, 0x1, P0 ;  /* 0x000000210c257211 */ /* 0x000fe200000f0eff */
[C---:B------:R-:W-:Y:S01]  /*1f10*/  IMAD R8, R99.reuse, 0x4, R4 ;  /* 0x0000000463087824 */ /* 0x040fe200078e0204 */
[----:B------:R-:W-:Y:S01]  /*1f20*/  UIADD3.64 UR38, UR10, 0x400, URZ ;  /* 0x000004000a267897 */ /* 0x000fe2000fffe03f */
[C---:B------:R-:W-:Y:S01]  /*1f30*/  IMAD R19, R6.reuse, 0x4, R29 ;  /* 0x0000000406137824 */ /* 0x040fe200078e021d */
[----:B------:R-:W-:Y:S01]  /*1f40*/  UIADD3.64 UR42, UR10, 0x402, URZ ;  /* 0x000004020a2a7897 */ /* 0x000fe2000fffe03f */
[----:B------:R1:W-:Y:S01]  /*1f50*/  STL.64 [R1+0x320], R36 ;  /* 0x0003202401007387 */ /* 0x0003e20000100a00 */
[----:B------:R-:W-:Y:S01]  /*1f60*/  LEA R10, R99, R8, 0x2 ;  /* 0x00000008630a7211 */ /* 0x000fe200078e10ff */
[----:B------:R-:W-:Y:S01]  /*1f70*/  IMAD R21, R6, 0x4, R19 ;  /* 0x0000000406157824 */ /* 0x000fe200078e0213 */
[----:B------:R-:W-:Y:S01]  /*1f80*/  UIADD3.64 UR14, UR10, 0x404, URZ ;  /* 0x000004040a0e7897 */ /* 0x000fe2000fffe03f */
[----:B0-----:R-:W-:-:S02]  /*1f90*/  LEA R34, P1, R14, R31, 0x1 ;  /* 0x0000001f0e227211 */ /* 0x001fc400078208ff */
[C---:B------:R-:W-:Y:S01]  /*1fa0*/  IMAD R12, R99.reuse, 0x4, R10 ;  /* 0x00000004630c7824 */ /* 0x040fe200078e020a */
[----:B------:R-:W-:Y:S02]  /*1fb0*/  LEA R23, R6, R21, 0x2 ;  /* 0x0000001506177211 */ /* 0x000fe400078e10ff */
[----:B------:R-:W-:Y:S01]  /*1fc0*/  LEA.HI.X.SX32 R35, R14, R33, 0x1, P1 ;  /* 0x000000210e237211 */ /* 0x000fe200008f0eff */
[C---:B------:R-:W-:Y:S01]  /*1fd0*/  IMAD R14, R99.reuse, 0x4, R12 ;  /* 0x00000004630e7824 */ /* 0x040fe200078e020c */
[----:B-1----:R-:W-:Y:S01]  /*1fe0*/  LEA R36, P0, R16, R31, 0x1 ;  /* 0x0000001f10247211 */ /* 0x002fe200078008ff */
[----:B------:R-:W-:Y:S02]  /*1ff0*/  IMAD R9, R6, 0x4, R23 ;  /* 0x0000000406097824 */ /* 0x000fe400078e0217 */
[----:B------:R0:W-:Y:S01]  /*2000*/  STL.64 [R1+0x318], R34 ;  /* 0x0003182201007387 */ /* 0x0001e20000100a00 */
[----:B------:R-:W-:Y:S01]  /*2010*/  LEA.HI.X.SX32 R37, R16, R33, 0x1, P0 ;  /* 0x0000002110257211 */ /* 0x000fe200000f0eff */
[----:B------:R-:W-:Y:S01]  /*2020*/  IMAD R11, R6, 0x4, R9 ;  /* 0x00000004060b7824 */ /* 0x000fe200078e0209 */
[----:B------:R-:W-:-:S03]  /*2030*/  LEA R16, R99, R14, 0x2 ;  /* 0x0000000e63107211 */ /* 0x000fc600078e10ff */
[----:B------:R1:W-:Y:S01]  /*2040*/  STL.64 [R1+0x310], R36 ;  /* 0x0003102401007387 */ /* 0x0003e20000100a00 */
[----:B------:R-:W-:Y:S02]  /*2050*/  LEA R17, R6, R11, 0x2 ;  /* 0x0000000b06117211 */ /* 0x000fe400078e10ff */
[----:B0-----:R-:W-:-:S03]  /*2060*/  LEA R34, P1, R2, R31, 0x1 ;  /* 0x0000001f02227211 */ /* 0x001fc600078208ff */
[----:B------:R-:W-:Y:S01]  /*2070*/  IMAD R3, R6, 0x4, R17 ;  /* 0x0000000406037824 */ /* 0x000fe200078e0211 */
        /* <DEDUP_REMOVED lines=9> */
[----:B0-----:R-:W-:-:S04]  /*2110*/  LEA R34, P1, R20, R31, 0x1 ;  /* 0x0000001f14227211 */ /* 0x001fc800078208ff */
[----:B------:R-:W-:Y:S02]  /*2120*/  LEA.HI.X.SX32 R35, R20, R33, 0x1, P1 ;  /* 0x0000002114237211 */ /* 0x000fe400008f0eff */
[C---:B-1----:R-:W-:Y:S02]  /*2130*/  LEA R36, P0, R22.reuse, R31, 0x1 ;  /* 0x0000001f16247211 */ /* 0x042fe400078008ff */
[C---:B------:R-:W-:Y:S01]  /*2140*/  LEA R20, R99.reuse, R18, 0x2 ;  /* 0x0000001263147211 */ /* 0x040fe200078e10ff */
[----:B------:R0:W-:Y:S01]  /*2150*/  STL.64 [R1+0x2f8], R34 ;  /* 0x0002f82201007387 */ /* 0x0001e20000100a00 */
[----:B------:R-:W-:Y:S02]  /*2160*/  LEA.HI.X.SX32 R37, R22, R33, 0x1, P0 ;  /* 0x0000002116257211 */ /* 0x000fe400000f0eff */
[----:B------:R-:W-:-:S03]  /*2170*/  LEA R22, R99, R20, 0x2 ;  /* 0x0000001463167211 */ /* 0x000fc600078e10ff */
[----:B------:R1:W-:Y:S01]  /*2180*/  STL.64 [R1+0x2f0], R36 ;  /* 0x0002f02401007387 */ /* 0x0003e20000100a00 */
[----:B0-----:R-:W-:-:S04]  /*2190*/  LEA R34, P1, R4, R31, 0x1 ;  /* 0x0000001f04227211 */ /* 0x001fc800078208ff */
[----:B------:R-:W-:Y:S01]  /*21a0*/  LEA.HI.X.SX32 R35, R4, R33, 0x1, P1 ;  /* 0x0000002104237211 */ /* 0x000fe200008f0eff */
[----:B------:R-:W-:Y:S01]  /*21b0*/  IMAD R4, R99, 0x4, R22 ;  /* 0x0000000463047824 */ /* 0x000fe200078e0216 */
[----:B-1----:R-:W-:-:S03]  /*21c0*/  LEA R36, P0, R8, R31, 0x1 ;  /* 0x0000001f08247211 */ /* 0x002fc600078008ff */
[----:B------:R0:W-:Y:S01]  /*21d0*/  STL.64 [R1+0x2e8], R34 ;  /* 0x0002e82201007387 */ /* 0x0001e20000100a00 */
[----:B------:R-:W-:Y:S01]  /*21e0*/  LEA.HI.X.SX32 R37, R8, R33, 0x1, P0 ;  /* 0x0000002108257211 */ /* 0x000fe200000f0eff */
[----:B------:R-:W-:Y:S01]  /*21f0*/  IMAD R8, R99, 0x4, R4 ;  /* 0x0000000463087824 */ /* 0x000fe200078e0204 */
[----:B------:R-:W-:-:S03]  /*2200*/  LEA R38, P0, R12, R31, 0x1 ;  /* 0x0000001f0c267211 */ /* 0x000fc600078008ff */
[----:B------:R1:W-:Y:S01]  /*2210*/  STL.64 [R1+0x2e0], R36 ;  /* 0x0002e02401007387 */ /* 0x0003e20000100a00 */
[----:B------:R-:W-:Y:S02]  /*2220*/  LEA.HI.X.SX32 R39, R12, R33, 0x1, P0 ;  /* 0x000000210c277211 */ /* 0x000fe400000f0eff */
[----:B0-----:R-:W-:-:S04]  /*2230*/  LEA R34, P1, R10, R31, 0x1 ;  /* 0x0000001f0a227211 */ /* 0x001fc800078208ff */
[----:B------:R-:W-:Y:S02]  /*2240*/  LEA.HI.X.SX32 R35, R10, R33, 0x1, P1 ;  /* 0x000000210a237211 */ /* 0x000fe400008f0eff */
[C---:B-1----:R-:W-:Y:S02]  /*2250*/  LEA R36, P1, R14.reuse, R31, 0x1 ;  /* 0x0000001f0e247211 */ /* 0x042fe400078208ff */
[----:B------:R-:W-:Y:S01]  /*2260*/  LEA R10, R99, R8, 0x2 ;  /* 0x00000008630a7211 */ /* 0x000fe200078e10ff */
[----:B------:R0:W-:Y:S01]  /*2270*/  STL.64 [R1+0x2d8], R34 ;  /* 0x0002d82201007387 */ /* 0x0001e20000100a00 */
[----:B------:R-:W-:-:S03]  /*2280*/  LEA.HI.X.SX32 R37, R14, R33, 0x1, P1 ;  /* 0x000000210e257211 */ /* 0x000fc600008f0eff */
[C---:B------:R-:W-:Y:S01]  /*2290*/  IMAD R12, R99.reuse, 0x4, R10 ;  /* 0x00000004630c7824 */ /* 0x040fe200078e020a */
[----:B------:R1:W-:Y:S04]  /*22a0*/  STL.64 [R1+0x2d0], R38 ;  /* 0x0002d02601007387 */ /* 0x0003e80000100a00 */
[----:B------:R2:W-:Y:S01]  /*22b0*/  STL.64 [R1+0x2c8], R36 ;  /* 0x0002c82401007387 */ /* 0x0005e20000100a00 */
[----:B------:R-:W-:Y:S02]  /*22c0*/  LEA R14, R99, R12, 0x2 ;  /* 0x0000000c630e7211 */ /* 0x000fe400078e10ff */
[----:B0-----:R-:W-:-:S04]  /*22d0*/  LEA R34, P2, R16, R31, 0x1 ;  /* 0x0000001f10227211 */ /* 0x001fc800078408ff */
[----:B------:R-:W-:Y:S02]  /*22e0*/  LEA.HI.X.SX32 R35, R16, R33, 0x1, P2 ;  /* 0x0000002110237211 */ /* 0x000fe400010f0eff */
[-C--:B-1----:R-:W-:Y:S02]  /*22f0*/  LEA R38, P0, R2, R31.reuse, 0x1 ;  /* 0x0000001f02267211 */ /* 0x082fe400078008ff */
[----:B--2---:R-:W-:Y:S01]  /*2300*/  LEA R36, P1, R18, R31, 0x1 ;  /* 0x0000001f12247211 */ /* 0x004fe200078208ff */
[----:B------:R0:W-:Y:S01]  /*2310*/  STL.64 [R1+0x2c0], R34 ;  /* 0x0002c02201007387 */ /* 0x0001e20000100a00 */
[-C--:B------:R-:W-:Y:S01]  /*2320*/  LEA.HI.X.SX32 R39, R2, R33.reuse, 0x1, P0 ;  /* 0x0000002102277211 */ /* 0x080fe200000f0eff */
[----:B------:R-:W-:Y:S01]  /*2330*/  IMAD R2, R99, 0x4, R14 ;  /* 0x0000000463027824 */ /* 0x000fe200078e020e */
[----:B------:R-:W-:-:S03]  /*2340*/  LEA.HI.X.SX32 R37, R18, R33, 0x1, P1 ;  /* 0x0000002112257211 */ /* 0x000fc600008f0eff */
[----:B------:R1:W-:Y:S01]  /*2350*/  STL.64 [R1+0x2b8], R38 ;  /* 0x0002b82601007387 */ /* 0x0003e20000100a00 */
[----:B------:R-:W-:-:S03]  /*2360*/  LEA R16, R99, R2, 0x2 ;  /* 0x0000000263107211 */ /* 0x000fc600078e10ff */
[----:B------:R2:W-:Y:S01]  /*2370*/  STL.64 [R1+0x2b0], R36 ;  /* 0x0002b02401007387 */ /* 0x0005e20000100a00 */
[----:B0-----:R-:W-:-:S04]  /*2380*/  LEA R34, P2, R20, R31, 0x1 ;  /* 0x0000001f14227211 */ /* 0x001fc800078408ff */
[----:B------:R-:W-:Y:S02]  /*2390*/  LEA.HI.X.SX32 R35, R20, R33, 0x1, P2 ;  /* 0x0000002114237211 */ /* 0x000fe400010f0eff */
[----:B-1----:R-:W-:-:S03]  /*23a0*/  LEA R38, P0, R22, R31, 0x1 ;  /* 0x0000001f16267211 */ /* 0x002fc600078008ff */
[----:B------:R0:W-:Y:S01]  /*23b0*/  STL.64 [R1+0x2a8], R34 ;  /* 0x0002a82201007387 */ /* 0x0001e20000100a00 */
[----:B--2---:R-:W-:Y:S02]  /*23c0*/  LEA R36, P1, R4, R31, 0x1 ;  /* 0x0000001f04247211 */ /* 0x004fe400078208ff */
[-C--:B------:R-:W-:Y:S02]  /*23d0*/  LEA.HI.X.SX32 R39, R22, R33.reuse, 0x1, P0 ;  /* 0x0000002116277211 */ /* 0x080fe400000f0eff */
[----:B------:R-:W-:Y:S01]  /*23e0*/  LEA.HI.X.SX32 R37, R4, R33, 0x1, P1 ;  /* 0x0000002104257211 */ /* 0x000fe200008f0eff */
[----:B------:R-:W-:Y:S02]  /*23f0*/  IMAD R4, R99, 0x4, R16 ;  /* 0x0000000463047824 */ /* 0x000fe400078e0210 */
[----:B------:R1:W-:Y:S01]  /*2400*/  STL.64 [R1+0x2a0], R38 ;  /* 0x0002a02601007387 */ /* 0x0003e20000100a00 */
[----:B0-----:R-:W-:-:S03]  /*2410*/  LEA R34, P2, R8, R31, 0x1 ;  /* 0x0000001f08227211 */ /* 0x001fc600078408ff */
[----:B------:R0:W-:Y:S01]  /*2420*/  STL.64 [R1+0x298], R36 ;  /* 0x0002982401007387 */ /* 0x0001e20000100a00 */
[----:B------:R-:W-:Y:S02]  /*2430*/  LEA.HI.X.SX32 R35, R8, R33, 0x1, P2 ;  /* 0x0000002108237211 */ /* 0x000fe400010f0eff */
[C---:B------:R-:W-:Y:S02]  /*2440*/  LEA R8, R99.reuse, R4, 0x2 ;  /* 0x0000000463087211 */ /* 0x040fe400078e10ff */
[C---:B-1----:R-:W-:Y:S01]  /*2450*/  LEA R38, P0, R10.reuse, R31, 0x1 ;  /* 0x0000001f0a267211 */ /* 0x042fe200078008ff */
[----:B------:R1:W-:Y:S03]  /*2460*/  STL.64 [R1+0x290], R34 ;  /* 0x0002902201007387 */ /* 0x0003e60000100a00 */
[----:B------:R-:W-:Y:S01]  /*2470*/  LEA.HI.X.SX32 R39, R10, R33, 0x1, P0 ;  /* 0x000000210a277211 */ /* 0x000fe200000f0eff */
[----:B------:R-:W-:Y:S01]  /*2480*/  IMAD R10, R99, 0x4, R8 ;  /* 0x00000004630a7824 */ /* 0x000fe200078e0208 */
[----:B0-----:R-:W-:-:S03]  /*2490*/  LEA R36, P1, R12, R31, 0x1 ;  /* 0x0000001f0c247211 */ /* 0x001fc600078208ff */
[----:B------:R0:W-:Y:S01]  /*24a0*/  STL.64 [R1+0x288], R38 ;  /* 0x0002882601007387 */ /* 0x0001e20000100a00 */
[----:B------:R-:W-:Y:S02]  /*24b0*/  LEA.HI.X.SX32 R37, R12, R33, 0x1, P1 ;  /* 0x000000210c257211 */ /* 0x000fe400008f0eff */
[----:B------:R-:W-:Y:S02]  /*24c0*/  LEA R12, R99, R10, 0x2 ;  /* 0x0000000a630c7211 */ /* 0x000fe400078e10ff */
[C---:B-1----:R-:W-:Y:S01]  /*24d0*/  LEA R34, P2, R14.reuse, R31, 0x1 ;  /* 0x0000001f0e227211 */ /* 0x042fe200078408ff */
[----:B------:R1:W-:Y:S03]  /*24e0*/  STL.64 [R1+0x280], R36 ;  /* 0x0002802401007387 */ /* 0x0003e60000100a00 */
[----:B------:R-:W-:Y:S02]  /*24f0*/  LEA.HI.X.SX32 R35, R14, R33, 0x1, P2 ;  /* 0x000000210e237211 */ /* 0x000fe400010f0eff */
[----:B0-----:R-:W-:-:S03]  /*2500*/  LEA R38, P0, R2, R31, 0x1 ;  /* 0x0000001f02267211 */ /* 0x001fc600078008ff */
[----:B------:R0:W-:Y:S01]  /*2510*/  STL.64 [R1+0x278], R34 ;  /* 0x0002782201007387 */ /* 0x0001e20000100a00 */
[----:B------:R-:W-:Y:S01]  /*2520*/  LEA.HI.X.SX32 R39, R2, R33, 0x1, P0 ;  /* 0x0000002102277211 */ /* 0x000fe200000f0eff */
[----:B------:R-:W-:Y:S01]  /*2530*/  IMAD R2, R99, 0x4, R12 ;  /* 0x0000000463027824 */ /* 0x000fe200078e020c */
[-C--:B-1----:R-:W-:Y:S02]  /*2540*/  LEA R36, P1, R16, R31.reuse, 0x1 ;  /* 0x0000001f10247211 */ /* 0x082fe400078208ff */
[----:B------:R-:W-:Y:S01]  /*2550*/  LEA R40, P0, R8, R31, 0x1 ;  /* 0x0000001f08287211 */ /* 0x000fe200078008ff */
[----:B------:R1:W-:Y:S01]  /*2560*/  STL.64 [R1+0x270], R38 ;  /* 0x0002702601007387 */ /* 0x0003e20000100a00 */
[-C--:B------:R-:W-:Y:S02]  /*2570*/  LEA.HI.X.SX32 R37, R16, R33.reuse, 0x1, P1 ;  /* 0x0000002110257211 */ /* 0x080fe400008f0eff */
[----:B------:R-:W-:Y:S02]  /*2580*/  LEA.HI.X.SX32 R41, R8, R33, 0x1, P0 ;  /* 0x0000002108297211 */ /* 0x000fe400000f0eff */
[C---:B0-----:R-:W-:Y:S01]  /*2590*/  LEA R34, P2, R4.reuse, R31, 0x1 ;  /* 0x0000001f04227211 */ /* 0x041fe200078408ff */
[----:B------:R0:W-:Y:S03]  /*25a0*/  STL.64 [R1+0x268], R36 ;  /* 0x0002682401007387 */ /* 0x0001e60000100a00 */
[----:B------:R-:W-:-:S02]  /*25b0*/  LEA.HI.X.SX32 R35, R4, R33, 0x1, P2 ;  /* 0x0000002104237211 */ /* 0x000fc400010f0eff */
[----:B-1----:R-:W-:-:S03]  /*25c0*/  LEA R38, P1, R10, R31, 0x1 ;  /* 0x0000001f0a267211 */ /* 0x002fc600078208ff */
[----:B------:R1:W-:Y:S01]  /*25d0*/  STL.64 [R1+0x260], R34 ;  /* 0x0002602201007387 */ /* 0x0003e20000100a00 */
[----:B------:R-:W-:-:S03]  /*25e0*/  LEA.HI.X.SX32 R39, R10, R33, 0x1, P1 ;  /* 0x000000210a277211 */ /* 0x000fc600008f0eff */
[----:B------:R-:W-:Y:S01]  /*25f0*/  STL.64 [R1+0x258], R40 ;  /* 0x0002582801007387 */ /* 0x000fe20000100a00 */
[----:B0-----:R-:W-:-:S04]  /*2600*/  LEA R36, P2, R12, R31, 0x1 ;  /* 0x0000001f0c247211 */ /* 0x001fc800078408ff */
[----:B------:R-:W-:Y:S02]  /*2610*/  LEA.HI.X.SX32 R37, R12, R33, 0x1, P2 ;  /* 0x000000210c257211 */ /* 0x000fe400010f0eff */
[----:B-1----:R-:W-:Y:S02]  /*2620*/  LEA R34, P3, R2, R31, 0x1 ;  /* 0x0000001f02227211 */ /* 0x002fe400078608ff */
[----:B------:R-:W-:Y:S02]  /*2630*/  LEA R31, R6, R15, 0x2 ;  /* 0x0000000f061f7211 */ /* 0x000fe400078e10ff */
[----:B------:R-:W-:-:S03]  /*2640*/  LEA.HI.X.SX32 R35, R2, R33, 0x1, P3 ;  /* 0x0000002102237211 */ /* 0x000fc600018f0eff */
[----:B------:R-:W-:Y:S02]  /*2650*/  IMAD R33, R6, 0x4, R31 ;  /* 0x0000000406217824 */ /* 0x000fe400078e021f */
[----:B------:R0:W-:Y:S04]  /*2660*/  STL.64 [R1+0x240], R34 ;  /* 0x0002402201007387 */ /* 0x0001e80000100a00 */
[----:B------:R1:W-:Y:S04]  /*2670*/  STL.64 [R1+0x250], R38 ;  /* 0x0002502601007387 */ /* 0x0003e80000100a00 */
[----:B------:R2:W-:Y:S01]  /*2680*/  STL.64 [R1+0x248], R36 ;  /* 0x0002482401007387 */ /* 0x0005e20000100a00 */
[----:B0-----:R-:W-:-:S04]  /*2690*/  LEA R34, P0, R7, R5, 0x1 ;  /* 0x0000000507227211 */ /* 0x001fc800078008ff */
[-C--:B------:R-:W-:Y:S02]  /*26a0*/  LEA.HI.X.SX32 R35, R7, R0.reuse, 0x1, P0 ;  /* 0x0000000007237211 */ /* 0x080fe400000f0eff */
[-C--:B-1----:R-:W-:Y:S02]  /*26b0*/  LEA R38, P1, R25, R5.reuse, 0x1 ;  /* 0x0000000519267211 */ /* 0x082fe400078208ff */
[-C--:B--2---:R-:W-:Y:S01]  /*26c0*/  LEA R36, P2, R27, R5.reuse, 0x1 ;  /* 0x000000051b247211 */ /* 0x084fe200078408ff */
[----:B------:R0:W-:Y:S01]  /*26d0*/  STL.64 [R1+0x238], R34 ;  /* 0x0002382201007387 */ /* 0x0001e20000100a00 */
[-C--:B------:R-:W-:Y:S02]  /*26e0*/  LEA.HI.X.SX32 R39, R25, R0.reuse, 0x1, P1 ;  /* 0x0000000019277211 */ /* 0x080fe400008f0eff */
[----:B------:R-:W-:Y:S02]  /*26f0*/  LEA.HI.X.SX32 R37, R27, R0, 0x1, P2 ;  /* 0x000000001b257211 */ /* 0x000fe400010f0eff */
[----:B------:R-:W-:Y:S01]  /*2700*/  LEA R26, P2, R23, R5, 0x1 ;  /* 0x00000005171a7211 */ /* 0x000fe200078408ff */
[----:B------:R-:W-:Y:S01]  /*2710*/  STL.64 [R1+0x230], R38 ;  /* 0x0002302601007387 */ /* 0x000fe20000100a00 */
[----:B------:R-:W-:-:S02]  /*2720*/  LEA R25, R6, R33, 0x2 ;  /* 0x0000002106197211 */ /* 0x000fc400078e10ff */
[----:B------:R-:W-:Y:S01]  /*2730*/  LEA.HI.X.SX32 R27, R23, R0, 0x1, P2 ;  /* 0x00000000171b7211 */ /* 0x000fe200010f0eff */
[----:B------:R1:W-:Y:S01]  /*2740*/  STL.64 [R1+0x228], R36 ;  /* 0x0002282401007387 */ /* 0x0003e20000100a00 */
[----:B0-----:R-:W-:Y:S01]  /*2750*/  LEA R34, P0, R29, R5, 0x1 ;  /* 0x000000051d227211 */ /* 0x001fe200078008ff */
[----:B------:R-:W-:-:S03]  /*2760*/  IMAD R7, R6, 0x4, R25 ;  /* 0x0000000406077824 */ /* 0x000fc600078e0219 */
[----:B------:R-:W-:-:S05]  /*2770*/  LEA.HI.X.SX32 R35, R29, R0, 0x1, P0 ;  /* 0x000000001d237211 */ /* 0x000fca00000f0eff */
[----:B------:R0:W-:Y:S01]  /*2780*/  STL.64 [R1+0x220], R34 ;  /* 0x0002202201007387 */ /* 0x0001e20000100a00 */
[----:B-1----:R-:W-:-:S04]  /*2790*/  LEA R36, P0, R19, R5, 0x1 ;  /* 0x0000000513247211 */ /* 0x002fc800078008ff */
[----:B------:R-:W-:Y:S02]  /*27a0*/  LEA.HI.X.SX32 R37, R19, R0, 0x1, P0 ;  /* 0x0000000013257211 */ /* 0x000fe400000f0eff */
[----:B------:R-:W-:-:S03]  /*27b0*/  LEA R19, R6, R7, 0x2 ;  /* 0x0000000706137211 */ /* 0x000fc600078e10ff */
[----:B------:R-:W-:Y:S01]  /*27c0*/  STL.64 [R1+0x218], R36 ;  /* 0x0002182401007387 */ /* 0x000fe20000100a00 */
[----:B0-----:R-:W-:-:S04]  /*27d0*/  LEA R34, P1, R21, R5, 0x1 ;  /* 0x0000000515227211 */ /* 0x001fc800078208ff */
[----:B------:R-:W-:Y:S01]  /*27e0*/  LEA.HI.X.SX32 R35, R21, R0, 0x1, P1 ;  /* 0x0000000015237211 */ /* 0x000fe200008f0eff */
[----:B------:R-:W-:Y:S01]  /*27f0*/  IMAD R21, R6, 0x4, R19 ;  /* 0x0000000406157824 */ /* 0x000fe200078e0213 */
[----:B------:R-:W-:-:S03]  /*2800*/  LEA R28, P1, R11, R5, 0x1 ;  /* 0x000000050b1c7211 */ /* 0x000fc600078208ff */
[----:B------:R0:W-:Y:S01]  /*2810*/  STL.64 [R1+0x210], R34 ;  /* 0x0002102201007387 */ /* 0x0001e20000100a00 */
[----:B------:R-:W-:-:S03]  /*2820*/  LEA.HI.X.SX32 R29, R11, R0, 0x1, P1 ;  /* 0x000000000b1d7211 */ /* 0x000fc600008f0eff */
[----:B------:R1:W-:Y:S01]  /*2830*/  STL.64 [R1+0x208], R26 ;  /* 0x0002081a01007387 */ /* 0x0003e20000100a00 */
[-C--:B0-----:R-:W-:Y:S02]  /*2840*/  LEA R34, P0, R9, R5.reuse, 0x1 ;  /* 0x0000000509227211 */ /* 0x081fe400078008ff */
[----:B-1----:R-:W-:Y:S02]  /*2850*/  LEA R26, P2, R17, R5, 0x1 ;  /* 0x00000005111a7211 */ /* 0x002fe400078408ff */
[-C--:B------:R-:W-:Y:S02]  /*2860*/  LEA.HI.X.SX32 R35, R9, R0.reuse, 0x1, P0 ;  /* 0x0000000009237211 */ /* 0x080fe400000f0eff */
[----:B------:R-:W-:Y:S02]  /*2870*/  LEA.HI.X.SX32 R27, R17, R0, 0x1, P2 ;  /* 0x00000000111b7211 */ /* 0x000fe400010f0eff */
[----:B------:R-:W-:Y:S01]  /*2880*/  LEA R9, R6, R21, 0x2 ;  /* 0x0000001506097211 */ /* 0x000fe200078e10ff */
[----:B------:R-:W-:Y:S01]  /*2890*/  STL.64 [R1+0x200], R34 ;  /* 0x0002002201007387 */ /* 0x000fe20000100a00 */
[----:B------:R-:W-:-:S03]  /*28a0*/  LEA R22, P2, R15, R5, 0x1 ;  /* 0x000000050f167211 */ /* 0x000fc600078408ff */
[----:B------:R0:W-:Y:S01]  /*28b0*/  STL.64 [R1+0x1f8], R28 ;  /* 0x0001f81c01007387 */ /* 0x0001e20000100a00 */
[-C--:B------:R-:W-:Y:S01]  /*28c0*/  LEA.HI.X.SX32 R23, R15, R0.reuse, 0x1, P2 ;  /* 0x000000000f177211 */ /* 0x080fe200010f0eff */
[----:B------:R-:W-:Y:S01]  /*28d0*/  IMAD R11, R6, 0x4, R9 ;  /* 0x00000004060b7824 */ /* 0x000fe200078e0209 */
[CC--:B------:R-:W-:Y:S01]  /*28e0*/  LEA R16, P2, R25.reuse, R5.reuse, 0x1 ;  /* 0x0000000519107211 */ /* 0x0c0fe200078408ff */
[----:B------:R1:W-:Y:S03]  /*28f0*/  STL.64 [R1+0x1f0], R26 ;  /* 0x0001f01a01007387 */ /* 0x0003e60000100a00 */
[----:B------:R-:W-:Y:S02]  /*2900*/  LEA.HI.X.SX32 R17, R25, R0, 0x1, P2 ;  /* 0x0000000019117211 */ /* 0x000fe400010f0eff */
[-C--:B------:R-:W-:Y:S02]  /*2910*/  LEA R14, P2, R21, R5.reuse, 0x1 ;  /* 0x00000005150e7211 */ /* 0x080fe400078408ff */
[----:B0-----:R-:W-:-:S02]  /*2920*/  LEA R28, P0, R3, R5, 0x1 ;  /* 0x00000005031c7211 */ /* 0x001fc400078008ff */
[-C--:B------:R-:W-:Y:S02]  /*2930*/  LEA.HI.X.SX32 R15, R21, R0.reuse, 0x1, P2 ;  /* 0x00000000150f7211 */ /* 0x080fe400010f0eff */
[----:B-1----:R-:W-:Y:S02]  /*2940*/  LEA R26, P1, R13, R5, 0x1 ;  /* 0x000000050d1a7211 */ /* 0x002fe400078208ff */
[-C--:B------:R-:W-:Y:S02]  /*2950*/  LEA.HI.X.SX32 R29, R3, R0.reuse, 0x1, P0 ;  /* 0x00000000031d7211 */ /* 0x080fe400000f0eff */
[----:B------:R-:W-:Y:S02]  /*2960*/  LEA.HI.X.SX32 R27, R13, R0, 0x1, P1 ;  /* 0x000000000d1b7211 */ /* 0x000fe400008f0eff */
[C---:B------:R-:W-:Y:S01]  /*2970*/  LEA R13, R6.reuse, R11, 0x2 ;  /* 0x0000000b060d7211 */ /* 0x040fe200078e10ff */
[----:B------:R-:W-:Y:S04]  /*2980*/  STL.64 [R1+0x1e8], R28 ;  /* 0x0001e81c01007387 */ /* 0x000fe80000100a00 */
[----:B------:R0:W-:Y:S01]  /*2990*/  STL.64 [R1+0x1e0], R26 ;  /* 0x0001e01a01007387 */ /* 0x0001e20000100a00 */
[----:B------:R-:W-:-:S03]  /*29a0*/  IMAD R3, R6, 0x4, R13 ;  /* 0x0000000406037824 */ /* 0x000fc600078e020d */
[----:B------:R1:W-:Y:S02]  /*29b0*/  STL.64 [R1+0x1d8], R22 ;  /* 0x0001d81601007387 */ /* 0x0003e40000100a00 */
[----:B------:R-:W-:-:S05]  /*29c0*/  LEA R4, R6, R3, 0x2 ;  /* 0x0000000306047211 */ /* 0x000fca00078e10ff */
[----:B------:R-:W-:Y:S01]  /*29d0*/  IMAD R10, R6, 0x4, R4 ;  /* 0x00000004060a7824 */ /* 0x000fe200078e0204 */
[-C--:B0-----:R-:W-:Y:S02]  /*29e0*/  LEA R26, P0, R31, R5.reuse, 0x1 ;  /* 0x000000051f1a7211 */ /* 0x081fe400078008ff */
[----:B-1----:R-:W-:Y:S02]  /*29f0*/  LEA R22, P1, R33, R5, 0x1 ;  /* 0x0000000521167211 */ /* 0x002fe400078208ff */
[-C--:B------:R-:W-:Y:S02]  /*2a00*/  LEA.HI.X.SX32 R27, R31, R0.reuse, 0x1, P0 ;  /* 0x000000001f1b7211 */ /* 0x080fe400000f0eff */
[----:B------:R-:W-:-:S03]  /*2a10*/  LEA.HI.X.SX32 R23, R33, R0, 0x1, P1 ;  /* 0x0000000021177211 */ /* 0x000fc600008f0eff */
[----:B------:R-:W-:Y:S04]  /*2a20*/  STL.64 [R1+0x1d0], R26 ;  /* 0x0001d01a01007387 */ /* 0x000fe80000100a00 */
[----:B------:R0:W-:Y:S04]  /*2a30*/  STL.64 [R1+0x1c8], R22 ;  /* 0x0001c81601007387 */ /* 0x0001e80000100a00 */
[----:B------:R1:W-:Y:S01]  /*2a40*/  STL.64 [R1+0x1c0], R16 ;  /* 0x0001c01001007387 */ /* 0x0003e20000100a00 */
[-C--:B0-----:R-:W-:Y:S02]  /*2a50*/  LEA R22, P0, R7, R5.reuse, 0x1 ;  /* 0x0000000507167211 */ /* 0x081fe400078008ff */
[----:B-1----:R-:W-:-:S02]  /*2a60*/  LEA R16, P1, R19, R5, 0x1 ;  /* 0x0000000513107211 */ /* 0x002fc400078208ff */
[-C--:B------:R-:W-:Y:S02]  /*2a70*/  LEA.HI.X.SX32 R23, R7, R0.reuse, 0x1, P0 ;  /* 0x0000000007177211 */ /* 0x080fe400000f0eff */
[----:B------:R-:W-:Y:S02]  /*2a80*/  LEA.HI.X.SX32 R17, R19, R0, 0x1, P1 ;  /* 0x0000000013117211 */ /* 0x000fe400008f0eff */
[----:B------:R-:W-:Y:S01]  /*2a90*/  LEA R7, R6, R10, 0x2 ;  /* 0x0000000a06077211 */ /* 0x000fe200078e10ff */
[----:B------:R-:W-:Y:S01]  /*2aa0*/  STL.64 [R1+0x1b8], R22 ;  /* 0x0001b81601007387 */ /* 0x000fe20000100a00 */
[----:B------:R-:W-:-:S03]  /*2ab0*/  LEA R18, P0, R9, R5, 0x1 ;  /* 0x0000000509127211 */ /* 0x000fc600078008ff */
[----:B------:R0:W-:Y:S01]  /*2ac0*/  STL.64 [R1+0x1b0], R16 ;  /* 0x0001b01001007387 */ /* 0x0001e20000100a00 */
[----:B------:R-:W-:Y:S01]  /*2ad0*/  LEA.HI.X.SX32 R19, R9, R0, 0x1, P0 ;  /* 0x0000000009137211 */ /* 0x000fe200000f0eff */
[C---:B------:R-:W-:Y:S02]  /*2ae0*/  IMAD R8, R6.reuse, 0x4, R7 ;  /* 0x0000000406087824 */ /* 0x040fe400078e0207 */
[----:B------:R1:W-:Y:S03]  /*2af0*/  STL.64 [R1+0x1a8], R14 ;  /* 0x0001a80e01007387 */ /* 0x0003e60000100a00 */
[----:B------:R-:W-:Y:S01]  /*2b00*/  LEA R9, R6, R8, 0x2 ;  /* 0x0000000806097211 */ /* 0x000fe200078e10ff */
[----:B------:R2:W-:Y:S01]  /*2b10*/  STL.64 [R1+0x1a0], R18 ;  /* 0x0001a01201007387 */ /* 0x0005e20000100a00 */
[----:B0-----:R-:W-:-:S03]  /*2b20*/  LEA R16, P1, R11, R5, 0x1 ;  /* 0x000000050b107211 */ /* 0x001fc600078208ff */
[C---:B------:R-:W-:Y:S01]  /*2b30*/  IMAD R2, R6.reuse, 0x4, R9 ;  /* 0x0000000406027824 */ /* 0x040fe200078e0209 */
[-C--:B-1----:R-:W-:Y:S02]  /*2b40*/  LEA R14, P2, R13, R5.reuse, 0x1 ;  /* 0x000000050d0e7211 */ /* 0x082fe400078408ff */
[-C--:B------:R-:W-:Y:S02]  /*2b50*/  LEA.HI.X.SX32 R17, R11, R0.reuse, 0x1, P1 ;  /* 0x000000000b117211 */ /* 0x080fe400008f0eff */
[-C--:B------:R-:W-:Y:S02]  /*2b60*/  LEA.HI.X.SX32 R15, R13, R0.reuse, 0x1, P2 ;  /* 0x000000000d0f7211 */ /* 0x080fe400010f0eff */
[C---:B--2---:R-:W-:Y:S01]  /*2b70*/  LEA R18, P0, R3.reuse, R5, 0x1 ;  /* 0x0000000503127211 */ /* 0x044fe200078008ff */
[----:B------:R0:W-:Y:S03]  /*2b80*/  STL.64 [R1+0x198], R16 ;  /* 0x0001981001007387 */ /* 0x0001e60000100a00 */
[----:B------:R-:W-:Y:S01]  /*2b90*/  LEA.HI.X.SX32 R19, R3, R0, 0x1, P0 ;  /* 0x0000000003137211 */ /* 0x000fe200000f0eff */
[----:B------:R1:W-:Y:S01]  /*2ba0*/  STL.64 [R1+0x190], R14 ;  /* 0x0001900e01007387 */ /* 0x0003e20000100a00 */
[----:B------:R-:W-:-:S03]  /*2bb0*/  LEA R3, R6, R2, 0x2 ;  /* 0x0000000206037211 */ /* 0x000fc600078e10ff */
[----:B------:R-:W-:Y:S01]  /*2bc0*/  STL.64 [R1+0x188], R18 ;  /* 0x0001881201007387 */ /* 0x000fe20000100a00 */
[-C--:B0-----:R-:W-:Y:S02]  /*2bd0*/  LEA R16, P1, R4, R5.reuse, 0x1 ;  /* 0x0000000504107211 */ /* 0x081fe400078208ff */
[-C--:B-1----:R-:W-:Y:S02]  /*2be0*/  LEA R14, P2, R10, R5.reuse, 0x1 ;  /* 0x000000050a0e7211 */ /* 0x082fe400078408ff */
[-C--:B------:R-:W-:Y:S01]  /*2bf0*/  LEA.HI.X.SX32 R17, R4, R0.reuse, 0x1, P1 ;  /* 0x0000000004117211 */ /* 0x080fe200008f0eff */
[----:B------:R-:W-:Y:S01]  /*2c00*/  IMAD R4, R6, 0x4, R3 ;  /* 0x0000000406047824 */ /* 0x000fe200078e0203 */
[----:B------:R-:W-:Y:S02]  /*2c10*/  LEA.HI.X.SX32 R15, R10, R0, 0x1, P2 ;  /* 0x000000000a0f7211 */ /* 0x000fe400010f0eff */
[----:B------:R-:W-:Y:S01]  /*2c20*/  LEA R12, P2, R9, R5, 0x1 ;  /* 0x00000005090c7211 */ /* 0x000fe200078408ff */
[----:B------:R0:W-:Y:S01]  /*2c30*/  STL.64 [R1+0x180], R16 ;  /* 0x0001801001007387 */ /* 0x0001e20000100a00 */
[----:B------:R-:W-:-:S02]  /*2c40*/  LEA R6, R6, R4, 0x2 ;  /* 0x0000000406067211 */ /* 0x000fc400078e10ff */
[----:B------:R-:W-:Y:S01]  /*2c50*/  LEA.HI.X.SX32 R13, R9, R0, 0x1, P2 ;  /* 0x00000000090d7211 */ /* 0x000fe200010f0eff */
[----:B------:R1:W-:Y:S01]  /*2c60*/  STL.64 [R1+0x178], R14 ;  /* 0x0001780e01007387 */ /* 0x0003e20000100a00 */
[----:B------:R-:W-:-:S04]  /*2c70*/  LEA R10, P3, R6, R5, 0x1 ;  /* 0x00000005060a7211 */ /* 0x000fc800078608ff */
[-C--:B------:R-:W-:Y:S02]  /*2c80*/  LEA.HI.X.SX32 R11, R6, R0.reuse, 0x1, P3 ;  /* 0x00000000060b7211 */ /* 0x080fe400018f0eff */
[CC--:B0-----:R-:W-:Y:S02]  /*2c90*/  LEA R16, P0, R7.reuse, R5.reuse, 0x1 ;  /* 0x0000000507107211 */ /* 0x0c1fe400078008ff */
[C---:B-1----:R-:W-:Y:S02]  /*2ca0*/  LEA R14, P1, R8.reuse, R5, 0x1 ;  /* 0x00000005080e7211 */ /* 0x042fe400078208ff */
[-C--:B------:R-:W-:Y:S02]  /*2cb0*/  LEA.HI.X.SX32 R17, R7, R0.reuse, 0x1, P0 ;  /* 0x0000000007117211 */ /* 0x080fe400000f0eff */
[----:B------:R-:W-:-:S03]  /*2cc0*/  LEA.HI.X.SX32 R15, R8, R0, 0x1, P1 ;  /* 0x00000000080f7211 */ /* 0x000fc600008f0eff */
[----:B------:R0:W-:Y:S04]  /*2cd0*/  STL.64 [R1+0x170], R16 ;  /* 0x0001701001007387 */ /* 0x0001e80000100a00 */
[----:B------:R1:W-:Y:S04]  /*2ce0*/  STL.64 [R1+0x168], R14 ;  /* 0x0001680e01007387 */ /* 0x0003e80000100a00 */
[----:B------:R2:W-:Y:S01]  /*2cf0*/  STL.64 [R1+0x160], R12 ;  /* 0x0001600c01007387 */ /* 0x0005e20000100a00 */
[-C--:B0-----:R-:W-:Y:S02]  /*2d00*/  LEA R16, P0, R2, R5.reuse, 0x1 ;  /* 0x0000000502107211 */ /* 0x081fe400078008ff */
[----:B-1----:R-:W-:-:S02]  /*2d10*/  LEA R14, P1, R3, R5, 0x1 ;  /* 0x00000005030e7211 */ /* 0x002fc400078208ff */
[-C--:B------:R-:W-:Y:S02]  /*2d20*/  LEA.HI.X.SX32 R17, R2, R0.reuse, 0x1, P0 ;  /* 0x0000000002117211 */ /* 0x080fe400000f0eff */
[C---:B--2---:R-:W-:Y:S02]  /*2d30*/  LEA R12, P2, R4.reuse, R5, 0x1 ;  /* 0x00000005040c7211 */ /* 0x044fe400078408ff */
[-C--:B------:R-:W-:Y:S01]  /*2d40*/  LEA.HI.X.SX32 R15, R3, R0.reuse, 0x1, P1 ;  /* 0x00000000030f7211 */ /* 0x080fe200008f0eff */
[----:B------:R0:W-:Y:S01]  /*2d50*/  STL.64 [R1+0x158], R16 ;  /* 0x0001581001007387 */ /* 0x0001e20000100a00 */
[----:B------:R-:W-:Y:S01]  /*2d60*/  LEA.HI.X.SX32 R13, R4, R0, 0x1, P2 ;  /* 0x00000000040d7211 */ /* 0x000fe200010f0eff */
[----:B------:R-:W-:Y:S02]  /*2d70*/  IMAD.MOV.U32 R0, RZ, RZ, 0x3f800000 ;  /* 0x3f800000ff007424 */ /* 0x000fe400078e00ff */
[----:B------:R0:W-:Y:S01]  /*2d80*/  STL.64 [R1+0x150], R14 ;  /* 0x0001500e01007387 */ /* 0x0001e20000100a00 */
[----:B------:R-:W-:-:S03]  /*2d90*/  IMAD.MOV.U32 R3, RZ, RZ, RZ ;  /* 0x000000ffff037224 */ /* 0x000fc600078e00ff */
[----:B------:R0:W-:Y:S04]  /*2da0*/  STL.64 [R1+0x148], R12 ;  /* 0x0001480c01007387 */ /* 0x0001e80000100a00 */
[----:B------:R0:W-:Y:S04]  /*2db0*/  STL.64 [R1+0x140], R10 ;  /* 0x0001400a01007387 */ /* 0x0001e80000100a00 */
[----:B------:R0:W-:Y:S04]  /*2dc0*/  STL [R1+0x124], R0 ;  /* 0x0001240001007387 */ /* 0x0001e80000100800 */
[----:B------:R0:W-:Y:S04]  /*2dd0*/  STL [R1], RZ ;  /* 0x000000ff01007387 */ /* 0x0001e80000100800 */
[----:B------:R0:W-:Y:S04]  /*2de0*/  STL [R1+0x120], R0 ;  /* 0x0001200001007387 */ /* 0x0001e80000100800 */
        /* <DEDUP_REMOVED lines=62> */
[----:B------:R0:W-:Y:S02]  /*31d0*/  STL [R1+0xfc], RZ ;  /* 0x0000fcff01007387 */ /* 0x0001e40000100800 */
.L_x_1:
[----:B------:R-:W2:Y:S04]  /*31e0*/  LDL.64 R4, [R1+0x330] ;  /* 0x0003300001047983 */ /* 0x000ea80000100a00 */
[----:B01----:R-:W3:Y:S04]  /*31f0*/  LDL.64 R10, [R1+0x328] ;  /* 0x00032800010a7983 */ /* 0x003ee80000100a00 */
[----:B------:R-:W4:Y:S04]  /*3200*/  LDL.64 R22, [R1+0x320] ;  /* 0x0003200001167983 */ /* 0x000f280000100a00 */
[----:B------:R-:W5:Y:S04]  /*3210*/  LDL.64 R14, [R1+0x318] ;  /* 0x00031800010e7983 */ /* 0x000f680000100a00 */
[----:B------:R-:W4:Y:S04]  /*3220*/  LDL.64 R8, [R1+0x310] ;  /* 0x0003100001087983 */ /* 0x000f280000100a00 */
[----:B------:R-:W4:Y:S04]  /*3230*/  LDL.64 R28, [R1+0x2f0] ;  /* 0x0002f000011c7983 */ /* 0x000f280000100a00 */
[----:B------:R-:W4:Y:S04]  /*3240*/  LDL.64 R26, [R1+0x2e8] ;  /* 0x0002e800011a7983 */ /* 0x000f280000100a00 */
[----:B------:R-:W4:Y:S04]  /*3250*/  LDL.64 R12, [R1+0x308] ;  /* 0x00030800010c7983 */ /* 0x000f280000100a00 */
[----:B------:R-:W4:Y:S04]  /*3260*/  LDL.64 R18, [R1+0x2f8] ;  /* 0x0002f80001127983 */ /* 0x000f280000100a00 */
[----:B------:R-:W4:Y:S04]  /*3270*/  LDL.64 R16, [R1+0x2e0] ;  /* 0x0002e00001107983 */ /* 0x000f280000100a00 */
[----:B------:R-:W4:Y:S04]  /*3280*/  LDL.64 R6, [R1+0x338] ;  /* 0x0003380001067983 */ /* 0x000f280000100a00 */
[----:B------:R-:W4:Y:S04]  /*3290*/  LDL.64 R20, [R1+0x300] ;  /* 0x0003000001147983 */ /* 0x000f280000100a00 */
[----:B------:R-:W-:Y:S04]  /*32a0*/  STL [R1+0x388], R99 ;  /* 0x0003886301007387 */ /* 0x000fe80000100800 */
        /* <DEDUP_REMOVED lines=14> */
[----:B------:R-:W4:Y:S01]  /*3390*/  LDL.64 R44, [R1+0x260] ;  /* 0x00026000012c7983 */ /* 0x000f220000100a00 */
[----:B--2---:R-:W-:-:S04]  /*33a0*/  IMAD.WIDE R4, R3, 0x2, R4 ;  /* 0x0000000203047825 */ /* 0x004fc800078e0204 */
[C---:B---3--:R-:W-:Y:S01]  /*33b0*/  IMAD.WIDE R10, R3.reuse, 0x2, R10 ;  /* 0x00000002030a7825 */ /* 0x048fe200078e020a */
[----:B------:R4:W2:Y:S05]  /*33c0*/  LDG.E.U16 R2, desc[UR22][R4.64] ;  /* 0x0000001604027981 */ /* 0x0008aa000c1e1500 */
[----:B------:R-:W3:Y:S01]  /*33d0*/  LDG.E.U16 R10, desc[UR22][R10.64] ;  /* 0x000000160a0a7981 */ /* 0x000ee2000c1e1500 */
[----:B-----5:R-:W-:-:S04]  /*33e0*/  IMAD.WIDE R14, R3, 0x2, R14 ;  /* 0x00000002030e7825 */ /* 0x020fc800078e020e */
[C---:B----4-:R-:W-:Y:S02]  /*33f0*/  IMAD.WIDE R4, R3.reuse, 0x2, R22 ;  /* 0x0000000203047825 */ /* 0x050fe400078e0216 */
[----:B------:R-:W4:Y:S02]  /*3400*/  LDL.64 R22, [R1+0x2b8] ;  /* 0x0002b80001167983 */ /* 0x000f240000100a00 */
[C---:B------:R-:W-:Y:S02]  /*3410*/  IMAD.WIDE R8, R3.reuse, 0x2, R8 ;  /* 0x0000000203087825 */ /* 0x040fe400078e0208 */
[----:B------:R-:W5:Y:S04]  /*3420*/  LDG.E.U16 R4, desc[UR22][R4.64] ;  /* 0x0000001604047981 */ /* 0x000f68000c1e1500 */
[----:B------:R0:W2:Y:S04]  /*3430*/  LDG.E.U16 R11, desc[UR22][R14.64] ;  /* 0x000000160e0b7981 */ /* 0x0000a8000c1e1500 */
[----:B------:R1:W5:Y:S01]  /*3440*/  LDG.E.U16 R5, desc[UR22][R8.64] ;  /* 0x0000001608057981 */ /* 0x000362000c1e1500 */
[----:B0-----:R-:W-:-:S03]  /*3450*/  IMAD.WIDE R14, R3, 0x2, R26 ;  /* 0x00000002030e7825 */ /* 0x001fc600078e021a */
[----:B------:R-:W3:Y:S01]  /*3460*/  LDL.64 R26, [R1+0x258] ;  /* 0x00025800011a7983 */ /* 0x000ee20000100a00 */
[----:B-1----:R-:W-:-:S03]  /*3470*/  IMAD.WIDE R8, R3, 0x2, R28 ;  /* 0x0000000203087825 */ /* 0x002fc600078e021c */
[----:B------:R-:W5:Y:S04]  /*3480*/  LDG.E.U16 R14, desc[UR22][R14.64] ;  /* 0x000000160e0e7981 */ /* 0x000f68000c1e1500 */
[----:B------:R-:W2:Y:S01]  /*3490*/  LDL.64 R28, [R1+0x248] ;  /* 0x00024800011c7983 */ /* 0x000ea20000100a00 */
[----:B------:R-:W-:-:S03]  /*34a0*/  IMAD.WIDE R12, R3, 0x2, R12 ;  /* 0x00000002030c7825 */ /* 0x000fc600078e020c */
[----:B------:R-:W5:Y:S01]  /*34b0*/  LDG.E.U16 R8, desc[UR22][R8.64] ;  /* 0x0000001608087981 */ /* 0x000f62000c1e1500 */
[----:B------:R-:W-:-:S03]  /*34c0*/  IMAD.WIDE R18, R3, 0x2, R18 ;  /* 0x0000000203127825 */ /* 0x000fc600078e0212 */
[----:B------:R-:W5:Y:S01]  /*34d0*/  LDG.E.U16 R12, desc[UR22][R12.64] ;  /* 0x000000160c0c7981 */ /* 0x000f62000c1e1500 */
[----:B------:R-:W-:-:S05]  /*34e0*/  IMAD.WIDE R16, R3, 0x2, R16 ;  /* 0x0000000203107825 */ /* 0x000fca00078e0210 */
[----:B------:R0:W5:Y:S04]  /*34f0*/  LDG.E.U16 R9, desc[UR22][R16.64] ;  /* 0x0000001610097981 */ /* 0x000168000c1e1500 */
[----:B------:R1:W5:Y:S01]  /*3500*/  LDG.E.U16 R13, desc[UR22][R18.64] ;  /* 0x00000016120d7981 */ /* 0x000362000c1e1500 */
[----:B0-----:R-:W-:-:S03]  /*3510*/  IMAD.WIDE R16, R3, 0x2, R42 ;  /* 0x0000000203107825 */ /* 0x001fc600078e022a */
[----:B------:R-:W5:Y:S01]  /*3520*/  LDL.64 R42, [R1+0x250] ;  /* 0x00025000012a7983 */ /* 0x000f620000100a00 */
[----:B-1----:R-:W-:-:S03]  /*3530*/  IMAD.WIDE R18, R3, 0x2, R40 ;  /* 0x0000000203127825 */ /* 0x002fc600078e0228 */
[----:B------:R-:W5:Y:S01]  /*3540*/  LDL.64 R40, [R1+0x240] ;  /* 0x0002400001287983 */ /* 0x000f620000100a00 */
[----:B------:R-:W-:-:S03]  /*3550*/  IMAD.WIDE R6, R3, 0x2, R6 ;  /* 0x0000000203067825 */ /* 0x000fc600078e0206 */
[----:B------:R-:W5:Y:S01]  /*3560*/  LDG.E.U16 R16, desc[UR22][R16.64] ;  /* 0x0000001610107981 */ /* 0x000f62000c1e1500 */
[----:B------:R-:W-:-:S03]  /*3570*/  IMAD.WIDE R20, R3, 0x2, R20 ;  /* 0x0000000203147825 */ /* 0x000fc600078e0214 */
[----:B------:R-:W5:Y:S01]  /*3580*/  LDG.E.U16 R6, desc[UR22][R6.64] ;  /* 0x0000001606067981 */ /* 0x000f62000c1e1500 */
[----:B------:R-:W-:-:S03]  /*3590*/  IMAD.WIDE R24, R3, 0x2, R24 ;  /* 0x0000000203187825 */ /* 0x000fc600078e0218 */
[----:B------:R-:W5:Y:S04]  /*35a0*/  LDG.E.U16 R18, desc[UR22][R18.64] ;  /* 0x0000001612127981 */ /* 0x000f68000c1e1500 */
[----:B------:R-:W5:Y:S04]  /*35b0*/  LDG.E.U16 R15, desc[UR22][R24.64] ;  /* 0x00000016180f7981 */ /* 0x000f68000c1e1500 */
[----:B------:R0:W5:Y:S02]  /*35c0*/  LDG.E.U16 R7, desc[UR22][R20.64] ;  /* 0x0000001614077981 */ /* 0x000164000c1e1500 */
[----:B0-----:R-:W-:-:S04]  /*35d0*/  IMAD.WIDE R20, R3, 0x2, R56 ;  /* 0x0000000203147825 */ /* 0x001fc800078e0238 */
[C---:B------:R-:W-:Y:S01]  /*35e0*/  IMAD.WIDE R24, R3.reuse, 0x2, R30 ;  /* 0x0000000203187825 */ /* 0x040fe200078e021e */
[----:B------:R0:W5:Y:S03]  /*35f0*/  LDG.E.U16 R19, desc[UR22][R20.64] ;  /* 0x0000001614137981 */ /* 0x000166000c1e1500 */
[----:B0-----:R-:W-:-:S05]  /*3600*/  IMAD.WIDE R20, R3, 0x2, R34 ;  /* 0x0000000203147825 */ /* 0x001fca00078e0222 */
[----:B------:R0:W5:Y:S02]  /*3610*/  LDG.E.U16 R30, desc[UR22][R20.64] ;  /* 0x00000016141e7981 */ /* 0x000164000c1e1500 */
[----:B0-----:R-:W-:-:S05]  /*3620*/  IMAD.WIDE R20, R3, 0x2, R54 ;  /* 0x0000000203147825 */ /* 0x001fca00078e0236 */
[----:B------:R0:W5:Y:S02]  /*3630*/  LDG.E.U16 R35, desc[UR22][R20.64] ;  /* 0x0000001614237981 */ /* 0x000164000c1e1500 */
[----:B0-----:R-:W-:-:S06]  /*3640*/  IMAD.WIDE R20, R3, 0x2, R48 ;  /* 0x0000000203147825 */ /* 0x001fcc00078e0230 */
[----:B------:R-:W5:Y:S01]  /*3650*/  LDG.E.U16 R20, desc[UR22][R20.64] ;  /* 0x0000001614147981 */ /* 0x000f62000c1e1500 */
[----:B----4-:R-:W-:-:S05]  /*3660*/  IMAD.WIDE R22, R3, 0x2, R22 ;  /* 0x0000000203167825 */ /* 0x010fca00078e0216 */
[----:B------:R0:W4:Y:S02]  /*3670*/  LDG.E.U16 R17, desc[UR22][R22.64] ;  /* 0x0000001616117981 */ /* 0x000124000c1e1500 */
[C---:B0-----:R-:W-:Y:S02]  /*3680*/  IMAD.WIDE R22, R3.reuse, 0x2, R32 ;  /* 0x0000000203167825 */ /* 0x041fe400078e0220 */
[----:B------:R-:W4:Y:S02]  /*3690*/  LDG.E.U16 R32, desc[UR22][R24.64] ;  /* 0x0000001618207981 */ /* 0x000f24000c1e1500 */
[C---:B---3--:R-:W-:Y:S02]  /*36a0*/  IMAD.WIDE R26, R3.reuse, 0x2, R26 ;  /* 0x00000002031a7825 */ /* 0x048fe400078e021a */
[----:B------:R0:W3:Y:S04]  /*36b0*/  LDG.E.U16 R31, desc[UR22][R22.64] ;  /* 0x00000016161f7981 */ /* 0x0000e8000c1e1500 */
[----:B------:R1:W3:Y:S01]  /*36c0*/  LDG.E.U16 R33, desc[UR22][R26.64] ;  /* 0x000000161a217981 */ /* 0x0002e2000c1e1500 */
[----:B--2---:R-:W-:-:S04]  /*36d0*/  IMAD.WIDE R28, R3, 0x2, R28 ;  /* 0x00000002031c7825 */ /* 0x004fc800078e021c */
[C---:B0-----:R-:W-:Y:S01]  /*36e0*/  IMAD.WIDE R22, R3.reuse, 0x2, R52 ;  /* 0x0000000203167825 */ /* 0x041fe200078e0234 */
[----:B------:R0:W2:Y:S03]  /*36f0*/  LDG.E.U16 R34, desc[UR22][R28.64] ;  /* 0x000000161c227981 */ /* 0x0000a6000c1e1500 */
[----:B------:R-:W-:-:S04]  /*3700*/  IMAD.WIDE R24, R3, 0x2, R50 ;  /* 0x0000000203187825 */ /* 0x000fc800078e0232 */
[----:B-1----:R-:W-:-:S04]  /*3710*/  IMAD.WIDE R26, R3, 0x2, R38 ;  /* 0x00000002031a7825 */ /* 0x002fc800078e0226 */
[C---:B0-----:R-:W-:Y:S01]  /*3720*/  IMAD.WIDE R28, R3.reuse, 0x2, R36 ;  /* 0x00000002031c7825 */ /* 0x041fe200078e0224 */
[----:B------:R5:W2:Y:S04]  /*3730*/  LDG.E.U16 R38, desc[UR22][R26.64] ;  /* 0x000000161a267981 */ /* 0x000aa8000c1e1500 */
[----:B------:R0:W2:Y:S04]  /*3740*/  LDG.E.U16 R36, desc[UR22][R22.64] ;  /* 0x0000001616247981 */ /* 0x0000a8000c1e1500 */
[----:B------:R1:W2:Y:S01]  /*3750*/  LDG.E.U16 R37, desc[UR22][R24.64] ;  /* 0x0000001618257981 */ /* 0x0002a2000c1e1500 */
[----:B-----5:R-:W-:-:S03]  /*3760*/  IMAD.WIDE R26, R3, 0x2, R42 ;  /* 0x00000002031a7825 */ /* 0x020fc600078e022a */
[----:B------:R5:W2:Y:S01]  /*3770*/  LDG.E.U16 R39, desc[UR22][R28.64] ;  /* 0x000000161c277981 */ /* 0x000aa2000c1e1500 */
[----:B0-----:R-:W-:-:S03]  /*3780*/  IMAD.WIDE R22, R3, 0x2, R46 ;  /* 0x0000000203167825 */ /* 0x001fc600078e022e */
[----:B------:R-:W2:Y:S01]  /*3790*/  LDG.E.U16 R26, desc[UR22][R26.64] ;  /* 0x000000161a1a7981 */ /* 0x000ea2000c1e1500 */
[----:B-1----:R-:W-:-:S03]  /*37a0*/  IMAD.WIDE R24, R3, 0x2, R44 ;  /* 0x0000000203187825 */ /* 0x002fc600078e022c */
[----:B------:R-:W2:Y:S01]  /*37b0*/  LDG.E.U16 R22, desc[UR22][R22.64] ;  /* 0x0000001616167981 */ /* 0x000ea2000c1e1500 */
[----:B-----5:R-:W-:-:S03]  /*37c0*/  IMAD.WIDE R28, R3, 0x2, R40 ;  /* 0x00000002031c7825 */ /* 0x020fc600078e0228 */
[----:B------:R-:W5:Y:S04]  /*37d0*/  LDG.E.U16 R24, desc[UR22][R24.64] ;  /* 0x0000001618187981 */ /* 0x000f68000c1e1500 */
[----:B------:R-:W5:Y:S01]  /*37e0*/  LDG.E.U16 R28, desc[UR22][R28.64] ;  /* 0x000000161c1c7981 */ /* 0x000f62000c1e1500 */
[----:B------:R-:W0:Y:S02]  /*37f0*/  S2R R40, SR_TID.X ;  /* 0x0000000000287919 */ /* 0x000e240000002100 */
[C---:B0-----:R-:W-:Y:S01]  /*3800*/  IMAD.SHL.U32 R0, R40.reuse, 0x2, RZ ;  /* 0x0000000228007824 */ /* 0x041fe200078e00ff */
[----:B------:R-:W-:-:S04]  /*3810*/  LOP3.LUT R21, R40, 0x180, RZ, 0xc0, !PT ;  /* 0x0000018028157812 */ /* 0x000fc800078ec0ff */
[----:B------:R-:W-:Y:S02]  /*3820*/  LOP3.LUT R0, R0, 0x7e, RZ, 0xc0, !PT ;  /* 0x0000007e00007812 */ /* 0x000fe400078ec0ff */
[----:B------:R-:W-:Y:S02]  /*3830*/  SHF.R.U32.HI R21, RZ, 0x3, R21 ;  /* 0x00000003ff157819 */ /* 0x000fe40000011615 */
[----:B------:R-:W-:-:S04]  /*3840*/  LOP3.LUT R0, R0, 0x180, R40, 0xf8, !PT ;  /* 0x0000018000007812 */ /* 0x000fc800078ef828 */
[----:B------:R-:W-:Y:S02]  /*3850*/  LOP3.LUT R0, R0, R21, RZ, 0x3c, !PT ;  /* 0x0000001500007212 */ /* 0x000fe400078e3cff */
[----:B------:R-:W-:-:S04]  /*3860*/  SHF.L.U32 R21, R40, 0x8, RZ ;  /* 0x0000000828157819 */ /* 0x000fc800000006ff */
[----:B------:R-:W-:Y:S01]  /*3870*/  LOP3.LUT R0, R0, 0x4000, R21, 0xf8, !PT ;  /* 0x0000400000007812 */ /* 0x000fe200078ef815 */
[----:B------:R-:W-:Y:S06]  /*3880*/  BAR.SYNC.DEFER_BLOCKING 0x0 ;  /* 0x0000000000007b1d */ /* 0x000fec0000010000 */
[----:B------:R0:W-:Y:S04]  /*3890*/  STS.U16 [R0+UR20+0x10000], R6 ;  /* 0x0100000600007988 */ /* 0x0001e80008000414 */
[----:B------:R1:W-:Y:S01]  /*38a0*/  STS.U16 [R0+UR20+0x10400], R10 ;  /* 0x0104000a00007988 */ /* 0x0003e20008000414 */
[----:B0-----:R-:W-:-:S03]  /*38b0*/  LOP3.LUT R6, R0, 0x40, RZ, 0x3c, !PT ;  /* 0x0000004000067812 */ /* 0x001fc600078e3cff */
[----:B------:R-:W-:Y:S04]  /*38c0*/  STS.U16 [R0+UR20+0x10800], R11 ;  /* 0x0108000b00007988 */ /* 0x000fe80008000414 */
[----:B------:R-:W-:Y:S04]  /*38d0*/  STS.U16 [R0+UR20+0x10c00], R12 ;  /* 0x010c000c00007988 */ /* 0x000fe80008000414 */
[----:B------:R-:W-:Y:S04]  /*38e0*/  STS.U16 [R0+UR20+0x11000], R13 ;  /* 0x0110000d00007988 */ /* 0x000fe80008000414 */
[----:B------:R-:W-:Y:S04]  /*38f0*/  STS.U16 [R0+UR20+0x11400], R14 ;  /* 0x0114000e00007988 */ /* 0x000fe80008000414 */
[----:B------:R-:W-:Y:S04]  /*3900*/  STS.U16 [R0+UR20+0x11800], R15 ;  /* 0x0118000f00007988 */ /* 0x000fe80008000414 */
[----:B------:R0:W-:Y:S04]  /*3910*/  STS.U16 [R0+UR20+0x11c00], R16 ;  /* 0x011c001000007988 */ /* 0x0001e80008000414 */
[----:B------:R-:W-:Y:S04]  /*3920*/  STS.U16 [R0+UR20+0x12400], R18 ;  /* 0x0124001200007988 */ /* 0x000fe80008000414 */
[----:B------:R-:W-:Y:S04]  /*3930*/  STS.U16 [R0+UR20+0x12800], R19 ;  /* 0x0128001300007988 */ /* 0x000fe80008000414 */
[----:B------:R-:W-:Y:S01]  /*3940*/  STS.U16 [R0+UR20+0x12c00], R30 ;  /* 0x012c001e00007988 */ /* 0x000fe20008000414 */
[----:B------:R-:W-:-:S03]  /*3950*/  USHF.L.U32 UR8, UR45, 0x8, URZ ;  /* 0x000000082d087899 */ /* 0x000fc6000800063f */
[----:B------:R-:W-:Y:S01]  /*3960*/  STL [R1+0x380], R3 ;  /* 0x0003800301007387 */ /* 0x000fe20000100800 */
[----:B------:R-:W-:-:S03]  /*3970*/  ULOP3.LUT UR8, UR8, 0xc00, URZ, 0xc0, !UPT ;  /* 0x00000c0008087892 */ /* 0x000fc6000f8ec03f */
[----:B------:R-:W5:Y:S01]  /*3980*/  LDL.64 R108, [R1+0x228] ;  /* 0x00022800016c7983 */ /* 0x000f620000100a00 */
[----:B------:R-:W-:-:S03]  /*3990*/  ULEA.HI UR8, UR20, UR8, URZ, 0x1c ;  /* 0x0000000814087291 */ /* 0x000fc6000f8fe03f */
[----:B------:R-:W5:Y:S04]  /*39a0*/  LDL.64 R110, [R1+0x230] ;  /* 0x00023000016e7983 */ /* 0x000f680000100a00 */
[----:B------:R-:W5:Y:S01]  /*39b0*/  LDL.64 R90, [R1+0x1f8] ;  /* 0x0001f800015a7983 */ /* 0x000f620000100a00 */
[----:B------:R-:W-:-:S03]  /*39c0*/  ULOP3.LUT UR16, UR8, 0x3fff, URZ, 0xc0, !UPT ;  /* 0x00003fff08107892 */ /* 0x000fc6000f8ec03f */
[----:B------:R-:W5:Y:S04]  /*39d0*/  LDL.64 R106, [R1+0x220] ;  /* 0x00022000016a7983 */ /* 0x000f680000100a00 */
[----:B------:R-:W5:Y:S04]  /*39e0*/  LDL.64 R102, [R1+0x210] ;  /* 0x0002100001667983 */ /* 0x000f680000100a00 */
[----:B------:R-:W5:Y:S01]  /*39f0*/  LDL.64 R104, [R1+0x218] ;  /* 0x0002180001687983 */ /* 0x000f620000100a00 */
[----:B------:R-:W-:-:S03]  /*3a00*/  UMOV UR17, 0x40000040 ;  /* 0x4000004000117882 */ /* 0x000fc60000000000 */
[----:B------:R-:W5:Y:S04]  /*3a10*/  LDL.64 R96, [R1+0x200] ;  /* 0x0002000001607983 */ /* 0x000f680000100a00 */
[----:B------:R-:W5:Y:S04]  /*3a20*/  LDL.64 R94, [R1+0x1f0] ;  /* 0x0001f000015e7983 */ /* 0x000f680000100a00 */
[----:B------:R-:W5:Y:S04]  /*3a30*/  LDL.64 R92, [R1+0x1e8] ;  /* 0x0001e800015c7983 */ /* 0x000f680000100a00 */
[----:B----4-:R-:W-:Y:S04]  /*3a40*/  STS.U16 [R0+UR20+0x12000], R17 ;  /* 0x0120001100007988 */ /* 0x010fe80008000414 */
[----:B------:R-:W-:Y:S04]  /*3a50*/  STS.U16 [R0+UR20+0x13400], R32 ;  /* 0x0134002000007988 */ /* 0x000fe80008000414 */
[----:B---3--:R-:W-:Y:S04]  /*3a60*/  STS.U16 [R0+UR20+0x13000], R31 ;  /* 0x0130001f00007988 */ /* 0x008fe80008000414 */
[----:B------:R-:W-:Y:S04]  /*3a70*/  STS.U16 [R0+UR20+0x13800], R33 ;  /* 0x0138002100007988 */ /* 0x000fe80008000414 */
[----:B--2---:R-:W-:Y:S04]  /*3a80*/  STS.U16 [R0+UR20+0x13c00], R34 ;  /* 0x013c002200007988 */ /* 0x004fe80008000414 */
        /* <DEDUP_REMOVED lines=15> */
[----:B------:R2:W-:Y:S01]  /*3b80*/  STS.U16 [R6+UR20+0x13e00], R28 ;  /* 0x013e001c06007988 */ /* 0x0005e20008000414 */
[----:B------:R3:W-:Y:S06]  /*3b90*/  MEMBAR.ALL.CTA ;  /* 0x0000000000007992 */ /* 0x0007ec0000008000 */
[----:B---3--:R-:W3:Y:S01]  /*3ba0*/  FENCE.VIEW.ASYNC.S ;  /* 0x00000000000073c6 */ /* 0x008ee20000000000 */
[----:B-1----:R-:W-:Y:S01]  /*3bb0*/  IMAD.U32 R10, RZ, RZ, UR5 ;  /* 0x00000005ff0a7e24 */ /* 0x002fe2000f8e00ff */
[----:B0-----:R-:W-:-:S02]  /*3bc0*/  MOV R16, UR5 ;  /* 0x0000000500107c02 */ /* 0x001fc40008000f00 */
[----:B------:R-:W4:Y:S01]  /*3bd0*/  LDL.64 R112, [R1+0x238] ;  /* 0x0002380001707983 */ /* 0x000f220000100a00 */
[----:B------:R-:W-:Y:S01]  /*3be0*/  MOV R12, UR5 ;  /* 0x00000005000c7c02 */ /* 0x000fe20008000f00 */
[----:B------:R-:W-:Y:S02]  /*3bf0*/  IMAD.U32 R14, RZ, RZ, UR5 ;  /* 0x00000005ff0e7e24 */ /* 0x000fe4000f8e00ff */
[----:B------:R-:W5:Y:S01]  /*3c00*/  LDL.64 R98, [R1+0x208] ;  /* 0x0002080001627983 */ /* 0x000f620000100a00 */
[----:B---3--:R-:W-:Y:S06]  /*3c10*/  BAR.SYNC.DEFER_BLOCKING 0x0 ;  /* 0x0000000000007b1d */ /* 0x008fec0000010000 */
[----:B--2---:R-:W-:-:S06]  /*3c20*/  WARPGROUP.ARRIVE ;  /* 0x00000000000079c5 */ /* 0x004fcc0000000000 */
[----:B------:R-:W-:Y:S01]  /*3c30*/  HGMMA.64x128x16.F32.BF16 R24, gdesc[UR16].tnspA, RZ, !UPT, gsb0 ;  /* 0x21e00000101879f0 */ /* 0x000fe2000c0018ff */
[----:B------:R-:W-:Y:S01]  /*3c40*/  UIADD3 UR16, UP0, UR16, 0x80, URZ ;  /* 0x0000008010107890 */ /* 0x000fe2000ff1e03f */
[----:B------:R-:W-:-:S03]  /*3c50*/  UMOV UR8, URZ ;  /* 0x0000003f00087c82 */ /* 0x000fc60008000000 */
[----:B------:R-:W-:-:S03]  /*3c60*/  UIADD3.X UR9, UR8, 0x40000040, URZ, UP0, !UPT ;  /* 0x4000004008097890 */ /* 0x000fc600087fe43f */
[----:B------:R-:W-:Y:S02]  /*3c70*/  UMOV UR8, UR16 ;  /* 0x0000001000087c82 */ /* 0x000fe40008000000 */
[----:B------:R-:W-:Y:S01]  /*3c80*/  UIADD3.64 UR24, UR8, 0x80, URZ ;  /* 0x0000008008187897 */ /* 0x000fe2000fffe03f */
[----:B------:R-:W-:Y:S02]  /*3c90*/  WARPGROUP.DEPBAR.LE gsb0, 0x0 ;  /* 0x00008000000079c5 */ /* 0x000fe40000010000 */
[----:B------:R-:W-:-:S06]  /*3ca0*/  WARPGROUP.ARRIVE ;  /* 0x00000000000079c5 */ /* 0x000fcc0000000000 */
[----:B------:R-:W-:Y:S01]  /*3cb0*/  HGMMA.64x128x16.F32.BF16 R24, gdesc[UR8].tnspA, R24, gsb0 ;  /* 0x21e00000081879f0 */ /* 0x000fe20008001818 */
[----:B------:R-:W-:Y:S01]  /*3cc0*/  MOV R4, UR5 ;  /* 0x0000000500047c02 */ /* 0x000fe20008000f00 */
[----:B------:R-:W-:Y:S02]  /*3cd0*/  IMAD.WIDE R10, R10, 0x2, R108 ;  /* 0x000000020a0a7825 */ /* 0x000fe400078e026c */
[----:B------:R-:W2:Y:S02]  /*3ce0*/  LDL.64 R108, [R1+0x1e0] ;  /* 0x0001e000016c7983 */ /* 0x000ea40000100a00 */
[----:B------:R-:W-:Y:S02]  /*3cf0*/  IMAD.U32 R20, RZ, RZ, UR5 ;  /* 0x00000005ff147e24 */ /* 0x000fe4000f8e00ff */
[----:B------:R-:W-:Y:S01]  /*3d00*/  IMAD.WIDE R4, R4, 0x2, R110 ;  /* 0x0000000204047825 */ /* 0x000fe200078e026e */
[----:B------:R-:W-:Y:S01]  /*3d10*/  MOV R22, UR5 ;  /* 0x0000000500167c02 */ /* 0x000fe20008000f00 */
[----:B------:R-:W3:Y:S02]  /*3d20*/  LDG.E.U16 R119, desc[UR22][R10.64] ;  /* 0x000000160a777981 */ /* 0x000ee4000c1e1500 */
[----:B------:R-:W-:-:S02]  /*3d30*/  IMAD.WIDE R20, R20, 0x2, R90 ;  /* 0x0000000214147825 */ /* 0x000fc400078e025a */
[----:B------:R-:W5:Y:S02]  /*3d40*/  LDL.64 R90, [R1+0x1c8] ;  /* 0x0001c800015a7983 */ /* 0x000f640000100a00 */
[----:B------:R-:W-:Y:S02]  /*3d50*/  IMAD.WIDE R16, R16, 0x2, R106 ;  /* 0x0000000210107825 */ /* 0x000fe400078e026a */
[----:B------:R0:W3:Y:S02]  /*3d60*/  LDG.E.U16 R110, desc[UR22][R4.64] ;  /* 0x00000016046e7981 */ /* 0x0000e4000c1e1500 */
[----:B------:R-:W-:Y:S02]  /*3d70*/  IMAD.WIDE R12, R12, 0x2, R102 ;  /* 0x000000020c0c7825 */ /* 0x000fe400078e0266 */
[----:B------:R-:W3:Y:S02]  /*3d80*/  LDL.64 R106, [R1+0x1d8] ;  /* 0x0001d800016a7983 */ /* 0x000ee40000100a00 */
[----:B------:R-:W-:-:S02]  /*3d90*/  IMAD.WIDE R14, R14, 0x2, R104 ;  /* 0x000000020e0e7825 */ /* 0x000fc400078e0268 */
[----:B------:R-:W3:Y:S01]  /*3da0*/  LDL.64 R104, [R1+0x1d0] ;  /* 0x0001d00001687983 */ /* 0x000ee20000100a00 */
[----:B------:R-:W-:-:S03]  /*3db0*/  MOV R7, UR5 ;  /* 0x0000000500077c02 */ /* 0x000fc60008000f00 */
[----:B------:R-:W3:Y:S04]  /*3dc0*/  LDG.E.U16 R101, desc[UR22][R16.64] ;  /* 0x0000001610657981 */ /* 0x000ee8000c1e1500 */
[----:B------:R-:W3:Y:S04]  /*3dd0*/  LDL.64 R102, [R1+0x1c0] ;  /* 0x0001c00001667983 */ /* 0x000ee80000100a00 */
[----:B------:R-:W3:Y:S01]  /*3de0*/  LDG.E.U16 R88, desc[UR22][R12.64] ;  /* 0x000000160c587981 */ /* 0x000ee2000c1e1500 */
[----:B------:R-:W-:-:S04]  /*3df0*/  IMAD.WIDE R22, R22, 0x2, R96 ;  /* 0x0000000216167825 */ /* 0x000fc800078e0260 */
[----:B------:R-:W-:Y:S01]  /*3e00*/  IMAD.U32 R2, RZ, RZ, UR5 ;  /* 0x00000005ff027e24 */ /* 0x000fe2000f8e00ff */
[----:B------:R-:W-:Y:S01]  /*3e10*/  UIADD3.64 UR28, UR8, 0x100, URZ ;  /* 0x00000100081c7897 */ /* 0x000fe2000fffe03f */
[----:B0-----:R-:W-:Y:S01]  /*3e20*/  IMAD.WIDE R4, R7, 0x2, R94 ;  /* 0x0000000207047825 */ /* 0x001fe200078e025e */
[----:B------:R-:W3:Y:S03]  /*3e30*/  LDG.E.U16 R23, desc[UR22][R22.64] ;  /* 0x0000001616177981 */ /* 0x000ee6000c1e1500 */
[----:B------:R-:W-:Y:S01]  /*3e40*/  IMAD.WIDE R10, R2, 0x2, R92 ;  /* 0x00000002020a7825 */ /* 0x000fe200078e025c */
[----:B------:R-:W3:Y:S04]  /*3e50*/  LDG.E.U16 R7, desc[UR22][R4.64] ;  /* 0x0000001604077981 */ /* 0x000ee8000c1e1500 */
[----:B------:R-:W3:Y:S04]  /*3e60*/  LDL.64 R2, [R1+0x198] ;  /* 0x0001980001027983 */ /* 0x000ee80000100a00 */
[----:B------:R-:W3:Y:S04]  /*3e70*/  LDL.64 R94, [R1+0x1a8] ;  /* 0x0001a800015e7983 */ /* 0x000ee80000100a00 */
[----:B------:R-:W3:Y:S01]  /*3e80*/  LDL.64 R92, [R1+0x1a0] ;  /* 0x0001a000015c7983 */ /* 0x000ee20000100a00 */
[----:B------:R-:W-:-:S02]  /*3e90*/  UIADD3.64 UR32, UR8, 0x180, URZ ;  /* 0x0000018008207897 */ /* 0x000fc4000fffe03f */
[----:B------:R-:W-:Y:S01]  /*3ea0*/  UIADD3.64 UR36, UR8, 0x200, URZ ;  /* 0x0000020008247897 */ /* 0x000fe2000fffe03f */
[----:B------:R-:W-:Y:S01]  /*3eb0*/  IMAD.U32 R8, RZ, RZ, UR5 ;  /* 0x00000005ff087e24 */ /* 0x000fe2000f8e00ff */
[----:B------:R0:W3:Y:S01]  /*3ec0*/  LDG.E.U16 R16, desc[UR22][R14.64] ;  /* 0x000000160e107981 */ /* 0x0000e2000c1e1500 */
[----:B------:R-:W-:Y:S02]  /*3ed0*/  WARPGROUP.DEPBAR.LE gsb0, 0x0 ;  /* 0x00008000000079c5 */ /* 0x000fe40000010000 */
[----:B------:R-:W-:Y:S01]  /*3ee0*/  WARPGROUP.ARRIVE ;  /* 0x00000000000079c5 */ /* 0x000fe20000000000 */
[----:B------:R-:W-:Y:S01]  /*3ef0*/  IMAD.U32 R18, RZ, RZ, UR5 ;  /* 0x00000005ff127e24 */ /* 0x000fe2000f8e00ff */
[----:B------:R-:W3:Y:S04]  /*3f00*/  LDL.64 R96, [R1+0x1b0] ;  /* 0x0001b00001607983 */ /* 0x000ee80000100a00 */
[----:B------:R-:W-:Y:S03]  /*3f10*/  HGMMA.64x128x16.F32.BF16 R24, gdesc[UR24].tnspA, R24, gsb0 ;  /* 0x21e00000181879f0 */ /* 0x000fe60008001818 */
[----:B------:R-:W-:-:S02]  /*3f20*/  WARPGROUP.DEPBAR.LE gsb0, 0x0 ;  /* 0x00008000000079c5 */ /* 0x000fc40000010000 */
[----:B------:R-:W-:-:S07]  /*3f30*/  WARPGROUP.ARRIVE ;  /* 0x00000000000079c5 */ /* 0x000fce0000000000 */
[----:B------:R-:W-:Y:S01]  /*3f40*/  HGMMA.64x128x16.F32.BF16 R24, gdesc[UR28].tnspA, R24, gsb0 ;  /* 0x21e000001c1879f0 */ /* 0x000fe20008001818 */
[----:B0-----:R-:W-:Y:S01]  /*3f50*/  MOV R14, UR5 ;  /* 0x00000005000e7c02 */ /* 0x001fe20008000f00 */
[----:B----4-:R-:W-:-:S04]  /*3f60*/  IMAD.WIDE R8, R8, 0x2, R112 ;  /* 0x0000000208087825 */ /* 0x010fc800078e0270 */
[----:B------:R-:W-:Y:S01]  /*3f70*/  IMAD.U32 R4, RZ, RZ, UR5 ;  /* 0x00000005ff047e24 */ /* 0x000fe2000f8e00ff */
[----:B------:R0:W4:Y:S01]  /*3f80*/  LDG.E.U16 R121, desc[UR22][R8.64] ;  /* 0x0000001608797981 */ /* 0x000122000c1e1500 */
[----:B------:R-:W-:Y:S02]  /*3f90*/  WARPGROUP.DEPBAR.LE gsb0, 0x0 ;  /* 0x00008000000079c5 */ /* 0x000fe40000010000 */
[----:B------:R-:W-:-:S06]  /*3fa0*/  WARPGROUP.ARRIVE ;  /* 0x00000000000079c5 */ /* 0x000fcc0000000000 */
[----:B------:R-:W-:Y:S01]  /*3fb0*/  HGMMA.64x128x16.F32.BF16 R24, gdesc[UR32].tnspA, R24, gsb0 ;  /* 0x21e00000201879f0 */ /* 0x000fe20008001818 */
[----:B--2---:R-:W-:Y:S01]  /*3fc0*/  IMAD.WIDE R14, R14, 0x2, R108 ;  /* 0x000000020e0e7825 */ /* 0x004fe200078e026c */
[----:B0-----:R-:W-:-:S03]  /*3fd0*/  MOV R8, UR5 ;  /* 0x0000000500087c02 */ /* 0x001fc60008000f00 */
[----:B-----5:R-:W-:Y:S02]  /*3fe0*/  IMAD.WIDE R4, R4, 0x2, R90 ;  /* 0x0000000204047825 */ /* 0x020fe400078e025a */
[----:B------:R0:W2:Y:S02]  /*3ff0*/  LDG.E.U16 R91, desc[UR22][R14.64] ;  /* 0x000000160e5b7981 */ /* 0x0000a4000c1e1500 */
[----:B------:R-:W-:Y:S02]  /*4000*/  IMAD.U32 R12, RZ, RZ, UR5 ;  /* 0x00000005ff0c7e24 */ /* 0x000fe4000f8e00ff */
[----:B------:R-:W-:Y:S02]  /*4010*/  IMAD.WIDE R18, R18, 0x2, R98 ;  /* 0x0000000212127825 */ /* 0x000fe400078e0262 */
[----:B------:R-:W5:Y:S01]  /*4020*/  LDL.64 R98, [R1+0x1b8] ;  /* 0x0001b80001627983 */ /* 0x000f620000100a00 */
[----:B0-----:R-:W-:-:S03]  /*4030*/  MOV R14, UR5 ;  /* 0x00000005000e7c02 */ /* 0x001fc60008000f00 */
[----:B---3--:R-:W-:Y:S01]  /*4040*/  STL [R1+0x118], R110 ;  /* 0x0001186e01007387 */ /* 0x008fe20000100800 */
[----:B------:R-:W-:-:S03]  /*4050*/  IMAD.WIDE R12, R12, 0x2, R106 ;  /* 0x000000020c0c7825 */ /* 0x000fc600078e026a */
[----:B------:R-:W-:Y:S01]  /*4060*/  STL [R1+0x110], R101 ;  /* 0x0001106501007387 */ /* 0x000fe20000100800 */
[----:B------:R-:W-:-:S03]  /*4070*/  IMAD.WIDE R8, R8, 0x2, R104 ;  /* 0x0000000208087825 */ /* 0x000fc600078e0268 */
[----:B------:R-:W3:Y:S01]  /*4080*/  LDL.64 R108, [R1+0x190] ;  /* 0x00019000016c7983 */ /* 0x000ee20000100a00 */
[----:B------:R-:W-:-:S03]  /*4090*/  IMAD.WIDE R14, R14, 0x2, R102 ;  /* 0x000000020e0e7825 */ /* 0x000fc600078e0266 */
[----:B------:R-:W4:Y:S04]  /*40a0*/  LDL.64 R106, [R1+0x188] ;  /* 0x00018800016a7983 */ /* 0x000f280000100a00 */
[----:B------:R-:W2:Y:S04]  /*40b0*/  LDL.64 R104, [R1+0x180] ;  /* 0x0001800001687983 */ /* 0x000ea80000100a00 */
[----:B------:R-:W-:Y:S04]  /*40c0*/  STL [R1+0x10c], R88 ;  /* 0x00010c5801007387 */ /* 0x000fe80000100800 */
[----:B------:R-:W3:Y:S04]  /*40d0*/  LDL.64 R102, [R1+0x178] ;  /* 0x0001780001667983 */ /* 0x000ee80000100a00 */
[----:B------:R0:W2:Y:S04]  /*40e0*/  LDG.E.U16 R124, desc[UR22][R14.64] ;  /* 0x000000160e7c7981 */ /* 0x0000a8000c1e1500 */
[----:B------:R1:W-:Y:S04]  /*40f0*/  STL [R1+0x108], R23 ;  /* 0x0001081701007387 */ /* 0x0003e80000100800 */
[----:B------:R1:W2:Y:S01]  /*4100*/  LDG.E.U16 R125, desc[UR22][R8.64] ;  /* 0x00000016087d7981 */ /* 0x0002a2000c1e1500 */
[----:B0-----:R-:W-:-:S03]  /*4110*/  IMAD.U32 R14, RZ, RZ, UR5 ;  /* 0x00000005ff0e7e24 */ /* 0x001fc6000f8e00ff */
[----:B------:R0:W-:Y:S01]  /*4120*/  STL [R1+0x100], R7 ;  /* 0x0001000701007387 */ /* 0x0001e20000100800 */
[----:B------:R-:W-:-:S03]  /*4130*/  IMAD.WIDE R14, R14, 0x2, R2 ;  /* 0x000000020e0e7825 */ /* 0x000fc600078e0202 */
[----:B------:R-:W4:Y:S01]  /*4140*/  LDL.64 R2, [R1+0x150] ;  /* 0x0001500001027983 */ /* 0x000f220000100a00 */
[----:B-1----:R-:W-:Y:S01]  /*4150*/  IMAD.U32 R8, RZ, RZ, UR5 ;  /* 0x00000005ff087e24 */ /* 0x002fe2000f8e00ff */
[----:B------:R-:W-:Y:S02]  /*4160*/  UIADD3.64 UR40, UR8, 0x280, URZ ;  /* 0x0000028008287897 */ /* 0x000fe4000fffe03f */
[----:B------:R-:W2:Y:S01]  /*4170*/  LDG.E.U16 R17, desc[UR22][R18.64] ;  /* 0x0000001612117981 */ /* 0x000ea2000c1e1500 */
[----:B------:R-:W-:Y:S02]  /*4180*/  WARPGROUP.DEPBAR.LE gsb0, 0x0 ;  /* 0x00008000000079c5 */ /* 0x000fe40000010000 */
[----:B------:R-:W-:Y:S01]  /*4190*/  WARPGROUP.ARRIVE ;  /* 0x00000000000079c5 */ /* 0x000fe20000000000 */
[----:B------:R-:W-:Y:S01]  /*41a0*/  IMAD.WIDE R8, R8, 0x2, R94 ;  /* 0x0000000208087825 */ /* 0x000fe200078e025e */
[----:B------:R-:W2:Y:S04]  /*41b0*/  LDG.E.U16 R18, desc[UR22][R20.64] ;  /* 0x0000001614127981 */ /* 0x000ea8000c1e1500 */
[----:B------:R-:W-:Y:S01]  /*41c0*/  HGMMA.64x128x16.F32.BF16 R24, gdesc[UR36].tnspA, R24, gsb0 ;  /* 0x21e00000241879f0 */ /* 0x000fe20008001818 */
[----:B------:R-:W2:Y:S01]  /*41d0*/  LDL.64 R94, [R1+0x160] ;  /* 0x00016000015e7983 */ /* 0x000ea20000100a00 */
[----:B------:R-:W-:-:S03]  /*41e0*/  UIADD3.64 UR12, UR8, 0x300, URZ ;  /* 0x00000300080c7897 */ /* 0x000fc6000fffe03f */
[----:B------:R-:W2:Y:S04]  /*41f0*/  LDG.E.U16 R19, desc[UR22][R10.64] ;  /* 0x000000160a137981 */ /* 0x000ea8000c1e1500 */
[----:B------:R1:W2:Y:S04]  /*4200*/  LDG.E.U16 R21, desc[UR22][R4.64] ;  /* 0x0000001604157981 */ /* 0x0002a8000c1e1500 */
[----:B------:R-:W2:Y:S04]  /*4210*/  LDG.E.U16 R20, desc[UR22][R12.64] ;  /* 0x000000160c147981 */ /* 0x000ea8000c1e1500 */
[----:B------:R-:W2:Y:S01]  /*4220*/  LDG.E.U16 R23, desc[UR22][R8.64] ;  /* 0x0000001608177981 */ /* 0x000ea2000c1e1500 */
[----:B-1----:R-:W-:-:S03]  /*4230*/  MOV R4, UR5 ;  /* 0x0000000500047c02 */ /* 0x002fc60008000f00 */
[----:B------:R-:W2:Y:S02]  /*4240*/  LDG.E.U16 R114, desc[UR22][R14.64] ;  /* 0x000000160e727981 */ /* 0x000ea4000c1e1500 */
[----:B------:R-:W-:Y:S02]  /*4250*/  IMAD.WIDE R4, R4, 0x2, R92 ;  /* 0x0000000204047825 */ /* 0x000fe400078e025c */
[----:B------:R-:W2:Y:S04]  /*4260*/  LDL.64 R92, [R1+0x158] ;  /* 0x00015800015c7983 */ /* 0x000ea80000100a00 */
[----:B------:R1:W2:Y:S01]  /*4270*/  LDG.E.U16 R120, desc[UR22][R4.64] ;  /* 0x0000001604787981 */ /* 0x0002a2000c1e1500 */
[----:B------:R-:W-:Y:S02]  /*4280*/  WARPGROUP.DEPBAR.LE gsb0, 0x0 ;  /* 0x00008000000079c5 */ /* 0x000fe40000010000 */
[----:B------:R-:W-:-:S06]  /*4290*/  WARPGROUP.ARRIVE ;  /* 0x00000000000079c5 */ /* 0x000fcc0000000000 */
[----:B------:R-:W-:Y:S01]  /*42a0*/  HGMMA.64x128x16.F32.BF16 R24, gdesc[UR40].tnspA, R24, gsb0 ;  /* 0x21e00000281879f0 */ /* 0x000fe20008001818 */
[----:B-1----:R-:W-:Y:S02]  /*42b0*/  IMAD.U32 R4, RZ, RZ, UR5 ;  /* 0x00000005ff047e24 */ /* 0x002fe4000f8e00ff */
[----:B------:R-:W-:Y:S01]  /*42c0*/  IMAD.U32 R12, RZ, RZ, UR5 ;  /* 0x00000005ff0c7e24 */ /* 0x000fe2000f8e00ff */
[----:B------:R-:W-:-:S05]  /*42d0*/  MOV R10, UR5 ;  /* 0x00000005000a7c02 */ /* 0x000fca0008000f00 */
[----:B------:R-:W-:Y:S02]  /*42e0*/  IMAD.WIDE R10, R10, 0x2, R96 ;  /* 0x000000020a0a7825 */ /* 0x000fe400078e0260 */
[----:B------:R-:W2:Y:S04]  /*42f0*/  LDL.64 R96, [R1+0x168] ;  /* 0x0001680001607983 */ /* 0x000ea80000100a00 */
[----:B------:R-:W2:Y:S01]  /*4300*/  LDG.E.U16 R122, desc[UR22][R10.64] ;  /* 0x000000160a7a7981 */ /* 0x000ea2000c1e1500 */
[----:B-----5:R-:W-:Y:S01]  /*4310*/  IMAD.WIDE R12, R12, 0x2, R98 ;  /* 0x000000020c0c7825 */ /* 0x020fe200078e0262 */
[----:B------:R-:W-:Y:S02]  /*4320*/  MOV R8, UR5 ;  /* 0x0000000500087c02 */ /* 0x000fe40008000f00 */
[----:B------:R-:W5:Y:S04]  /*4330*/  LDL.64 R98, [R1+0x170] ;  /* 0x0001700001627983 */ /* 0x000f680000100a00 */
[----:B------:R1:W5:Y:S01]  /*4340*/  LDG.E.U16 R22, desc[UR22][R12.64] ;  /* 0x000000160c167981 */ /* 0x000362000c1e1500 */
[----:B------:R-:W-:-:S02]  /*4350*/  WARPGROUP.DEPBAR.LE gsb0, 0x0 ;  /* 0x00008000000079c5 */ /* 0x000fc40000010000 */
[----:B------:R-:W-:-:S06]  /*4360*/  WARPGROUP.ARRIVE ;  /* 0x00000000000079c5 */ /* 0x000fcc0000000000 */
[----:B------:R-:W-:Y:S01]  /*4370*/  HGMMA.64x128x16.F32.BF16 R24, gdesc[UR12].tnspA, R24, gsb0 ;  /* 0x21e000000c1879f0 */ /* 0x000fe20008001818 */
[----:B---3--:R-:W-:-:S05]  /*4380*/  IMAD.WIDE R4, R4, 0x2, R102 ;  /* 0x0000000204047825 */ /* 0x008fca00078e0266 */
[----:B------:R3:W5:Y:S01]  /*4390*/  LDG.E.U16 R110, desc[UR22][R4.64] ;  /* 0x00000016046e7981 */ /* 0x000762000c1e1500 */
[----:B-1----:R-:W-:Y:S02]  /*43a0*/  MOV R12, UR5 ;  /* 0x00000005000c7c02 */ /* 0x002fe40008000f00 */
[----:B---3--:R-:W-:-:S03]  /*43b0*/  MOV R4, UR5 ;  /* 0x0000000500047c02 */ /* 0x008fc60008000f00 */
[----:B------:R-:W-:-:S04]  /*43c0*/  IMAD.WIDE R12, R12, 0x2, R108 ;  /* 0x000000020c0c7825 */ /* 0x000fc800078e026c */
[----:B----4-:R-:W-:Y:S01]  /*43d0*/  IMAD.WIDE R4, R4, 0x2, R2 ;  /* 0x0000000204047825 */ /* 0x010fe200078e0202 */
[----:B------:R-:W3:Y:S04]  /*43e0*/  LDG.E.U16 R118, desc[UR22][R12.64] ;  /* 0x000000160c767981 */ /* 0x000ee8000c1e1500 */
[----:B------:R-:W4:Y:S01]  /*43f0*/  LDG.E.U16 R109, desc[UR22][R4.64] ;  /* 0x00000016046d7981 */ /* 0x000f22000c1e1500 */
[----:B------:R-:W-:-:S04]  /*4400*/  IMAD.U32 R10, RZ, RZ, UR5 ;  /* 0x00000005ff0a7e24 */ /* 0x000fc8000f8e00ff */
[----:B------:R-:W-:-:S05]  /*4410*/  IMAD.WIDE R10, R10, 0x2, R106 ;  /* 0x000000020a0a7825 */ /* 0x000fca00078e026a */
[----:B------:R1:W3:Y:S02]  /*4420*/  LDG.E.U16 R112, desc[UR22][R10.64] ;  /* 0x000000160a707981 */ /* 0x0002e4000c1e1500 */
[----:B-1----:R-:W-:-:S05]  /*4430*/  MOV R10, UR5 ;  /* 0x00000005000a7c02 */ /* 0x002fca0008000f00 */
[----:B--2---:R-:W-:Y:S02]  /*4440*/  IMAD.WIDE R10, R10, 0x2, R94 ;  /* 0x000000020a0a7825 */ /* 0x004fe400078e025e */
[----:B------:R-:W2:Y:S02]  /*4450*/  LDL.64 R94, [R1+0x148] ;  /* 0x00014800015e7983 */ /* 0x000ea40000100a00 */
[----:B------:R-:W-:Y:S02]  /*4460*/  IMAD.WIDE R8, R8, 0x2, R104 ;  /* 0x0000000208087825 */ /* 0x000fe400078e0268 */
[----:B------:R-:W4:Y:S04]  /*4470*/  LDG.E.U16 R111, desc[UR22][R10.64] ;  /* 0x000000160a6f7981 */ /* 0x000f28000c1e1500 */
[----:B------:R1:W4:Y:S01]  /*4480*/  LDG.E.U16 R116, desc[UR22][R8.64] ;  /* 0x0000001608747981 */ /* 0x000322000c1e1500 */
[----:B------:R-:W-:-:S02]  /*4490*/  WARPGROUP.DEPBAR.LE gsb0, 0x0 ;  /* 0x00008000000079c5 */ /* 0x000fc40000010000 */
[----:B------:R-:W-:Y:S01]  /*44a0*/  FMUL R4, R24, UR6 ;  /* 0x0000000618047c20 */ /* 0x000fe20008400000 */
[----:B------:R-:W-:-:S05]  /*44b0*/  FMUL R2, R25, UR6 ;  /* 0x0000000619027c20 */ /* 0x000fca0008400000 */
[----:B------:R-:W-:Y:S01]  /*44c0*/  FMNMX R2, R4, R2, !PT ;  /* 0x0000000204027209 */ /* 0x000fe20007800000 */
        /* <DEDUP_REMOVED lines=22> */
[----:B------:R-:W-:Y:S01]  /*4630*/  FMUL R4, R49, UR6 ;  /* 0x0000000631047c20 */ /* 0x000fe20008400000 */
[----:B-1----:R-:W-:-:S04]  /*4640*/  IMAD.U32 R8, RZ, RZ, UR5 ;  /* 0x00000005ff087e24 */ /* 0x002fc8000f8e00ff */
[----:B------:R-:W-:Y:S01]  /*4650*/  FMNMX R2, R4, R2, !PT ;  /* 0x0000000204027209 */ /* 0x000fe20007800000 */
[----:B------:R-:W-:Y:S01]  /*4660*/  FMUL R4, R52, UR6 ;  /* 0x0000000634047c20 */ /* 0x000fe20008400000 */
[----:B------:R-:W-:Y:S02]  /*4670*/  IMAD.WIDE R8, R8, 0x2, R92 ;  /* 0x0000000208087825 */ /* 0x000fe400078e025c */
[----:B------:R-:W5:Y:S02]  /*4680*/  LDL.64 R92, [R1+0x140] ;  /* 0x00014000015c7983 */ /* 0x000f640000100a00 */
[----:B------:R-:W-:Y:S01]  /*4690*/  FMNMX R2, R4, R2, !PT ;  /* 0x0000000204027209 */ /* 0x000fe20007800000 */
[----:B------:R-:W-:Y:S01]  /*46a0*/  FMUL R4, R53, UR6 ;  /* 0x0000000635047c20 */ /* 0x000fe20008400000 */
[----:B0-----:R-:W-:Y:S01]  /*46b0*/  FMUL R7, R84, UR6 ;  /* 0x0000000654077c20 */ /* 0x001fe20008400000 */
[----:B------:R0:W4:Y:S03]  /*46c0*/  LDG.E.U16 R107, desc[UR22][R8.64] ;  /* 0x00000016086b7981 */ /* 0x000126000c1e1500 */
        /* <DEDUP_REMOVED lines=28> */
[----:B------:R-:W-:-:S04]  /*4890*/  FMNMX R2, R4, R2, !PT ;  /* 0x0000000204027209 */ /* 0x000fc80007800000 */
[----:B------:R-:W-:Y:S01]  /*48a0*/  FMNMX R2, R7, R2, !PT ;  /* 0x0000000207027209 */ /* 0x000fe20007800000 */
[----:B------:R-:W-:-:S05]  /*48b0*/  FMUL R7, R85, UR6 ;  /* 0x0000000655077c20 */ /* 0x000fca0008400000 */
[----:B------:R-:W-:-:S05]  /*48c0*/  FMNMX R2, R7, R2, !PT ;  /* 0x0000000207027209 */ /* 0x000fca0007800000 */
[----:B------:R-:W1:Y:S02]  /*48d0*/  SHFL.BFLY PT, R7, R2, 0x2, 0x1f ;  /* 0x0c401f0002077f89 */ /* 0x000e6400000e0000 */
[----:B-1----:R-:W-:-:S05]  /*48e0*/  FMNMX R2, R2, R7, !PT ;  /* 0x0000000702027209 */ /* 0x002fca0007800000 */
[----:B------:R-:W1:Y:S02]  /*48f0*/  SHFL.BFLY PT, R7, R2, 0x1, 0x1f ;  /* 0x0c201f0002077f89 */ /* 0x000e6400000e0000 */
[----:B-1----:R-:W-:-:S04]  /*4900*/  FMNMX R2, R2, R7, !PT ;  /* 0x0000000702027209 */ /* 0x002fc80007800000 */
[----:B------:R-:W-:-:S05]  /*4910*/  FMNMX R2, R2, R89, !PT ;  /* 0x0000005902027209 */ /* 0x000fca0007800000 */
[----:B------:R-:W-:-:S04]  /*4920*/  FFMA R25, R25, UR6, -R2 ;  /* 0x0000000619197c23 */ /* 0x000fc80008000802 */
[----:B------:R-:W-:-:S04]  /*4930*/  FMUL R25, R25, 1.4426950216293334961 ;  /* 0x3fb8aa3b19197820 */ /* 0x000fc80000400000 */
[----:B------:R-:W1:Y:S01]  /*4940*/  MUFU.EX2 R3, R25 ;  /* 0x0000001900037308 */ /* 0x000e620000000800 */
[--C-:B------:R-:W-:Y:S01]  /*4950*/  FFMA R24, R24, UR6, -R2.reuse ;  /* 0x0000000618187c23 */ /* 0x100fe20008000802 */
[--C-:B------:R-:W-:Y:S01]  /*4960*/  FFMA R28, R28, UR6, -R2.reuse ;  /* 0x000000061c1c7c23 */ /* 0x100fe20008000802 */
[--C-:B------:R-:W-:Y:S01]  /*4970*/  FFMA R29, R29, UR6, -R2.reuse ;  /* 0x000000061d1d7c23 */ /* 0x100fe20008000802 */
[--C-:B------:R-:W-:Y:S01]  /*4980*/  FFMA R32, R32, UR6, -R2.reuse ;  /* 0x0000000620207c23 */ /* 0x100fe20008000802 */
[----:B------:R-:W-:Y:S01]  /*4990*/  FMUL R24, R24, 1.4426950216293334961 ;  /* 0x3fb8aa3b18187820 */ /* 0x000fe20000400000 */
[----:B------:R-:W-:Y:S01]  /*49a0*/  FMUL R28, R28, 1.4426950216293334961 ;  /* 0x3fb8aa3b1c1c7820 */ /* 0x000fe20000400000 */
[----:B------:R-:W-:Y:S01]  /*49b0*/  FMUL R29, R29, 1.4426950216293334961 ;  /* 0x3fb8aa3b1d1d7820 */ /* 0x000fe20000400000 */
[----:B------:R-:W-:Y:S01]  /*49c0*/  FMUL R32, R32, 1.4426950216293334961 ;  /* 0x3fb8aa3b20207820 */ /* 0x000fe20000400000 */
[----:B------:R-:W-:Y:S01]  /*49d0*/  MUFU.EX2 R10, R24 ;  /* 0x00000018000a7308 */ /* 0x000fe20000000800 */
[--C-:B------:R-:W-:Y:S01]  /*49e0*/  FFMA R33, R33, UR6, -R2.reuse ;  /* 0x0000000621217c23 */ /* 0x100fe20008000802 */
[----:B-1----:R1:W-:Y:S06]  /*49f0*/  STL [R1+0x440], R3 ;  /* 0x0004400301007387 */ /* 0x0023ec0000100800 */
[----:B------:R-:W-:Y:S01]  /*4a00*/  MUFU.EX2 R24, R29 ;  /* 0x0000001d00187308 */ /* 0x000fe20000000800 */
[----:B------:R-:W-:-:S07]  /*4a10*/  FFMA R36, R36, UR6, -R2 ;  /* 0x0000000624247c23 */ /* 0x000fce0008000802 */
[----:B-1----:R-:W1:Y:S08]  /*4a20*/  MUFU.EX2 R3, R28 ;  /* 0x0000001c00037308 */ /* 0x002e700000000800 */
[----:B------:R-:W0:Y:S01]  /*4a30*/  MUFU.EX2 R7, R32 ;  /* 0x0000002000077308 */ /* 0x000e220000000800 */
[----:B------:R-:W-:Y:S01]  /*4a40*/  FMUL R33, R33, 1.4426950216293334961 ;  /* 0x3fb8aa3b21217820 */ /* 0x000fe20000400000 */
[--C-:B------:R-:W-:Y:S01]  /*4a50*/  FFMA R37, R37, UR6, -R2.reuse ;  /* 0x0000000625257c23 */ /* 0x100fe20008000802 */
[--C-:B------:R-:W-:Y:S01]  /*4a60*/  FFMA R40, R40, UR6, -R2.reuse ;  /* 0x0000000628287c23 */ /* 0x100fe20008000802 */
[----:B------:R-:W-:Y:S01]  /*4a70*/  FMUL R36, R36, 1.4426950216293334961 ;  /* 0x3fb8aa3b24247820 */ /* 0x000fe20000400000 */
[--C-:B------:R-:W-:Y:S01]  /*4a80*/  FFMA R41, R41, UR6, -R2.reuse ;  /* 0x0000000629297c23 */ /* 0x100fe20008000802 */
[----:B------:R-:W-:Y:S01]  /*4a90*/  FMUL R37, R37, 1.4426950216293334961 ;  /* 0x3fb8aa3b25257820 */ /* 0x000fe20000400000 */
[----:B------:R-:W-:Y:S01]  /*4aa0*/  FMUL R40, R40, 1.4426950216293334961 ;  /* 0x3fb8aa3b28287820 */ /* 0x000fe20000400000 */
[----:B------:R-:W3:Y:S01]  /*4ab0*/  MUFU.EX2 R32, R33 ;  /* 0x0000002100207308 */ /* 0x000ee20000000800 */
[----:B------:R-:W-:Y:S01]  /*4ac0*/  FMUL R41, R41, 1.4426950216293334961 ;  /* 0x3fb8aa3b29297820 */ /* 0x000fe20000400000 */
[----:B-1----:R-:W-:Y:S04]  /*4ad0*/  STL [R1+0x13c], R3 ;  /* 0x00013c0301007387 */ /* 0x002fe80000100800 */
[----:B------:R-:W-:Y:S02]  /*4ae0*/  STL [R1+0x138], R24 ;  /* 0x0001381801007387 */ /* 0x000fe40000100800 */
[----:B------:R-:W1:Y:S02]  /*4af0*/  MUFU.EX2 R28, R36 ;  /* 0x00000024001c7308 */ /* 0x000e640000000800 */
[----:B0-----:R0:W-:Y:S06]  /*4b00*/  STL [R1+0x134], R7 ;  /* 0x0001340701007387 */ /* 0x0011ec0000100800 */
[----:B------:R-:W2:Y:S08]  /*4b10*/  MUFU.EX2 R29, R37 ;  /* 0x00000025001d7308 */ /* 0x000eb00000000800 */
[----:B------:R-:W2:Y:S08]  /*4b20*/  MUFU.EX2 R25, R40 ;  /* 0x0000002800197308 */ /* 0x000eb00000000800 */
[----:B0-----:R-:W0:Y:S01]  /*4b30*/  MUFU.EX2 R7, R41 ;  /* 0x0000002900077308 */ /* 0x001e220000000800 */
[----:B------:R-:W-:Y:S01]  /*4b40*/  FFMA R44, R44, UR6, -R2 ;  /* 0x000000062c2c7c23 */ /* 0x000fe20008000802 */
[----:B---3--:R-:W-:Y:S04]  /*4b50*/  STL [R1+0x130], R32 ;  /* 0x0001302001007387 */ /* 0x008fe80000100800 */
[----:B------:R-:W-:Y:S01]  /*4b60*/  STL [R1+0x444], R32 ;  /* 0x0004442001007387 */ /* 0x000fe20000100800 */
[----:B------:R-:W-:-:S03]  /*4b70*/  FMUL R44, R44, 1.4426950216293334961 ;  /* 0x3fb8aa3b2c2c7820 */ /* 0x000fc60000400000 */
[----:B-1----:R-:W-:Y:S04]  /*4b80*/  STL [R1+0x12c], R28 ;  /* 0x00012c1c01007387 */ /* 0x002fe80000100800 */
[----:B------:R-:W-:Y:S04]  /*4b90*/  STL [R1+0x448], R28 ;  /* 0x0004481c01007387 */ /* 0x000fe80000100800 */
[----:B--2---:R-:W-:Y:S04]  /*4ba0*/  STL [R1+0x128], R29 ;  /* 0x0001281d01007387 */ /* 0x004fe80000100800 */
[----:B------:R-:W-:Y:S04]  /*4bb0*/  STL [R1+0x11c], R25 ;  /* 0x00011c1901007387 */ /* 0x000fe80000100800 */
[----:B0-----:R0:W-:Y:S02]  /*4bc0*/  STL [R1+0x114], R7 ;  /* 0x0001140701007387 */ /* 0x0011e40000100800 */
[----:B0-----:R-:W0:Y:S01]  /*4bd0*/  MUFU.EX2 R7, R44 ;  /* 0x0000002c00077308 */ /* 0x001e220000000800 */
[----:B------:R-:W-:-:S02]  /*4be0*/  IMAD.U32 R12, RZ, RZ, UR5 ;  /* 0x00000005ff0c7e24 */ /* 0x000fc4000f8e00ff */
[----:B------:R-:W-:Y:S02]  /*4bf0*/  IMAD.U32 R8, RZ, RZ, UR5 ;  /* 0x00000005ff087e24 */ /* 0x000fe4000f8e00ff */
[----:B------:R-:W-:-:S04]  /*4c00*/  IMAD.WIDE R12, R12, 0x2, R96 ;  /* 0x000000020c0c7825 */ /* 0x000fc800078e0260 */
[----:B------:R-:W-:Y:S01]  /*4c10*/  IMAD.WIDE R8, R8, 0x2, R94 ;  /* 0x0000000208087825 */ /* 0x000fe200078e025e */
[----:B------:R-:W2:Y:S04]  /*4c20*/  LDG.E.U16 R108, desc[UR22][R12.64] ;  /* 0x000000160c6c7981 */ /* 0x000ea8000c1e1500 */
[----:B------:R-:W3:Y:S04]  /*4c30*/  LDG.E.U16 R88, desc[UR22][R8.64] ;  /* 0x0000001608587981 */ /* 0x000ee8000c1e1500 */
[----:B0-----:R-:W-:Y:S04]  /*4c40*/  STL [R1+0x104], R7 ;  /* 0x0001040701007387 */ /* 0x001fe80000100800 */
[----:B------:R-:W3:Y:S04]  /*4c50*/  LDL.LU R41, [R1+0x118] ;  /* 0x0001180001297983 */ /* 0x000ee80000300800 */
[----:B------:R-:W3:Y:S04]  /*4c60*/  LDL.LU R40, [R1+0x110] ;  /* 0x0001100001287983 */ /* 0x000ee80000300800 */
[----:B------:R-:W3:Y:S04]  /*4c70*/  LDL.LU R37, [R1+0x10c] ;  /* 0x00010c0001257983 */ /* 0x000ee80000300800 */
[----:B------:R-:W3:Y:S01]  /*4c80*/  LDL.LU R28, [R1+0x108] ;  /* 0x00010800011c7983 */ /* 0x000ee20000300800 */
[----:B------:R-:W-:-:S02]  /*4c90*/  MOV R4, UR5 ;  /* 0x0000000500047c02 */ /* 0x000fc40008000f00 */
[----:B------:R-:W-:Y:S01]  /*4ca0*/  MOV R14, UR5 ;  /* 0x00000005000e7c02 */ /* 0x000fe20008000f00 */
[----:B------:R-:W3:Y:S02]  /*4cb0*/  LDL.LU R36, [R1+0x100] ;  /* 0x0001000001247983 */ /* 0x000ee40000300800 */
[----:B-----5:R-:W-:-:S05]  /*4cc0*/  IMAD.WIDE R4, R4, 0x2, R92 ;  /* 0x0000000204047825 */ /* 0x020fca00078e025c */
[----:B------:R0:W5:Y:S01]  /*4cd0*/  LDG.E.U16 R90, desc[UR22][R4.64] ;  /* 0x00000016045a7981 */ /* 0x000162000c1e1500 */
[----:B------:R-:W-:-:S05]  /*4ce0*/  IMAD.WIDE R14, R14, 0x2, R98 ;  /* 0x000000020e0e7825 */ /* 0x000fca00078e0262 */
[----:B------:R1:W5:Y:S01]  /*4cf0*/  LDG.E.U16 R115, desc[UR22][R14.64] ;  /* 0x000000160e737981 */ /* 0x000362000c1e1500 */
[----:B0-----:R-:W-:Y:S01]  /*4d00*/  FMUL R5, R26, UR6 ;  /* 0x000000061a057c20 */ /* 0x001fe20008400000 */
[----:B------:R-:W-:Y:S01]  /*4d10*/  FMUL R4, R27, UR6 ;  /* 0x000000061b047c20 */ /* 0x000fe20008400000 */
[----:B------:R-:W-:Y:S04]  /*4d20*/  BAR.SYNC.DEFER_BLOCKING 0x0 ;  /* 0x0000000000007b1d */ /* 0x000fe80000010000 */
        /* <DEDUP_REMOVED lines=60> */
[----:B------:R-:W-:-:S05]  /*50f0*/  FMNMX R4, R5, R4, !PT ;  /* 0x0000000405047209 */ /* 0x000fca0007800000 */
[----:B------:R-:W0:Y:S02]  /*5100*/  SHFL.BFLY PT, R5, R4, 0x2, 0x1f ;  /* 0x0c401f0004057f89 */ /* 0x000e2400000e0000 */
[----:B0-----:R-:W-:-:S05]  /*5110*/  FMNMX R4, R4, R5, !PT ;  /* 0x0000000504047209 */ /* 0x001fca0007800000 */
[----:B------:R-:W0:Y:S01]  /*5120*/  SHFL.BFLY PT, R5, R4, 0x1, 0x1f ;  /* 0x0c201f0004057f89 */ /* 0x000e2200000e0000 */
[----:B------:R-:W-:Y:S01]  /*5130*/  MOV R32, R91 ;  /* 0x0000005b00207202 */ /* 0x000fe20000000f00 */
[----:B------:R-:W-:Y:S02]  /*5140*/  IMAD.MOV.U32 R33, RZ, RZ, R10 ;  /* 0x000000ffff217224 */ /* 0x000fe400078e000a */
[--C-:B------:R-:W-:Y:S01]  /*5150*/  FFMA R45, R45, UR6, -R2.reuse ;  /* 0x000000062d2d7c23 */ /* 0x100fe20008000802 */
[----:B------:R-:W-:Y:S01]  /*5160*/  STS.U16 [R0+UR20+0x10000], R121 ;  /* 0x0100007900007988 */ /* 0x000fe20008000414 */
[--C-:B------:R-:W-:Y:S01]  /*5170*/  FFMA R48, R48, UR6, -R2.reuse ;  /* 0x0000000630307c23 */ /* 0x100fe20008000802 */
[--C-:B------:R-:W-:Y:S01]  /*5180*/  FFMA R49, R49, UR6, -R2.reuse ;  /* 0x0000000631317c23 */ /* 0x100fe20008000802 */
        /* <DEDUP_REMOVED lines=12> */
[----:B------:R-:W-:Y:S01]  /*5250*/  FFMA R69, R69, UR6, -R2 ;  /* 0x0000000645457c23 */ /* 0x000fe20008000802 */
[----:B------:R-:W-:Y:S01]  /*5260*/  STS.U16 [R0+UR20+0x11000], R18 ;  /* 0x0110001200007988 */ /* 0x000fe20008000414 */
[----:B0-----:R-:W-:-:S03]  /*5270*/  FMNMX R4, R4, R5, !PT ;  /* 0x0000000504047209 */ /* 0x001fc60007800000 */
        /* <DEDUP_REMOVED lines=10> */
[----:B------:R-:W-:Y:S01]  /*5320*/  FFMA R85, R85, UR6, -R2 ;  /* 0x0000000655557c23 */ /* 0x000fe20008000802 */
[----:B------:R-:W-:Y:S01]  /*5330*/  FMNMX R4, R4, R100, !PT ;  /* 0x0000006404047209 */ /* 0x000fe20007800000 */
[----:B------:R-:W-:Y:S01]  /*5340*/  STS.U16 [R0+UR20+0x12000], R22 ;  /* 0x0120001600007988 */ /* 0x000fe20008000414 */
[----:B------:R-:W-:-:S03]  /*5350*/  FADD R5, -R2, R89 ;  /* 0x0000005902057221 */ /* 0x000fc60000000100 */
[----:B------:R-:W-:Y:S04]  /*5360*/  STS.U16 [R0+UR20+0x12400], R23 ;  /* 0x0124001700007988 */ /* 0x000fe80008000414 */
[----:B------:R-:W-:Y:S04]  /*5370*/  STS.U16 [R0+UR20+0x12800], R114 ;  /* 0x0128007200007988 */ /* 0x000fe80008000414 */
[----:B------:R-:W-:Y:S04]  /*5380*/  STS.U16 [R0+UR20+0x12c00], R112 ;  /* 0x012c007000007988 */ /* 0x000fe80008000414 */
[----:B------:R-:W-:Y:S04]  /*5390*/  STS.U16 [R0+UR20+0x13000], R110 ;  /* 0x0130006e00007988 */ /* 0x000fe80008000414 */
[----:B--2---:R-:W-:Y:S04]  /*53a0*/  STS.U16 [R0+UR20+0x13400], R108 ;  /* 0x0134006c00007988 */ /* 0x004fe80008000414 */
[----:B----4-:R-:W-:Y:S04]  /*53b0*/  STS.U16 [R0+UR20+0x13800], R107 ;  /* 0x0138006b00007988 */ /* 0x010fe80008000414 */
[----:B---3--:R-:W-:Y:S04]  /*53c0*/  STS.U16 [R0+UR20+0x13c00], R88 ;  /* 0x013c005800007988 */ /* 0x008fe80008000414 */
[----:B------:R0:W-:Y:S04]  /*53d0*/  STL [R1+0x384], R2 ;  /* 0x0003840201007387 */ /* 0x0001e80000100800 */
[----:B------:R2:W-:Y:S04]  /*53e0*/  STS.U16 [R6+UR20+0x10e00], R28 ;  /* 0x010e001c06007988 */ /* 0x0005e80008000414 */
[----:B------:R3:W-:Y:S01]  /*53f0*/  STS.U16 [R6+UR20+0x11600], R32 ;  /* 0x0116002006007988 */ /* 0x0007e20008000414 */
[----:B0-----:R-:W-:Y:S01]  /*5400*/  IMAD.MOV.U32 R2, RZ, RZ, R33 ;  /* 0x000000ffff027224 */ /* 0x001fe200078e0021 */
[----:B------:R-:W-:-:S02]  /*5410*/  MOV R33, R3 ;  /* 0x0000000300217202 */ /* 0x000fc40000000f00 */
[----:B--2---:R-:W2:Y:S01]  /*5420*/  LDL.LU R28, [R1] ;  /* 0x00000000011c7983 */ /* 0x004ea20000300800 */
[----:B------:R-:W-:-:S03]  /*5430*/  FFMA R83, R83, UR6, -R4 ;  /* 0x0000000653537c23 */ /* 0x000fc60008000804 */
[----:B---3--:R-:W3:Y:S04]  /*5440*/  LDL.LU R32, [R1+0x4] ;  /* 0x0000040001207983 */ /* 0x008ee80000300800 */
[----:B------:R-:W4:Y:S01]  /*5450*/  LDL.LU R3, [R1+0x10] ;  /* 0x0000100001037983 */ /* 0x000f220000300800 */
[----:B------:R-:W-:-:S03]  /*5460*/  FMUL R60, R60, 1.4426950216293334961 ;  /* 0x3fb8aa3b3c3c7820 */ /* 0x000fc60000400000 */
[----:B------:R-:W4:Y:S01]  /*5470*/  LDL.LU R121, [R1+0x80] ;  /* 0x0000800001797983 */ /* 0x000f220000300800 */
[----:B------:R-:W-:-:S03]  /*5480*/  FFMA R86, R86, UR6, -R4 ;  /* 0x0000000656567c23 */ /* 0x000fc60008000804 */
[----:B------:R-:W4:Y:S01]  /*5490*/  LDL.LU R119, [R1+0x84] ;  /* 0x0000840001777983 */ /* 0x000f220000300800 */
[----:B------:R-:W-:-:S03]  /*54a0*/  FMUL R80, R80, 1.4426950216293334961 ;  /* 0x3fb8aa3b50507820 */ /* 0x000fc60000400000 */
[----:B------:R-:W4:Y:S01]  /*54b0*/  LDL.LU R114, [R1+0x90] ;  /* 0x0000900001727983 */ /* 0x000f220000300800 */
[----:B------:R-:W-:-:S03]  /*54c0*/  FMUL R83, R83, 1.4426950216293334961 ;  /* 0x3fb8aa3b53537820 */ /* 0x000fc60000400000 */
[----:B------:R-:W4:Y:S01]  /*54d0*/  LDL.LU R112, [R1+0x94] ;  /* 0x0000940001707983 */ /* 0x000f220000300800 */
[--C-:B------:R-:W-:Y:S01]  /*54e0*/  FFMA R59, R59, UR6, -R4.reuse ;  /* 0x000000063b3b7c23 */ /* 0x100fe20008000804 */
[--C-:B------:R-:W-:Y:S02]  /*54f0*/  FFMA R82, R82, UR6, -R4.reuse ;  /* 0x0000000652527c23 */ /* 0x100fe40008000804 */
[----:B------:R-:W4:Y:S01]  /*5500*/  LDL.LU R110, [R1+0xa0] ;  /* 0x0000a000016e7983 */ /* 0x000f220000300800 */
[----:B------:R0:W-:Y:S01]  /*5510*/  MUFU.EX2 R103, R60 ;  /* 0x0000003c00677308 */ /* 0x0001e20000000800 */
[--C-:B------:R-:W-:Y:S02]  /*5520*/  FFMA R58, R58, UR6, -R4.reuse ;  /* 0x000000063a3a7c23 */ /* 0x100fe40008000804 */
[----:B------:R-:W4:Y:S01]  /*5530*/  LDL.LU R108, [R1+0xa4] ;  /* 0x0000a400016c7983 */ /* 0x000f220000300800 */
[----:B------:R-:W-:Y:S01]  /*5540*/  FFMA R79, R79, UR6, -R4 ;  /* 0x000000064f4f7c23 */ /* 0x000fe20008000804 */
[----:B------:R-:W-:-:S02]  /*5550*/  FMUL R57, R57, 1.4426950216293334961 ;  /* 0x3fb8aa3b39397820 */ /* 0x000fc40000400000 */
[----:B------:R-:W4:Y:S01]  /*5560*/  LDL.LU R107, [R1+0xb0] ;  /* 0x0000b000016b7983 */ /* 0x000f220000300800 */
[----:B------:R1:W-:Y:S01]  /*5570*/  MUFU.EX2 R91, R80 ;  /* 0x00000050005b7308 */ /* 0x0003e20000000800 */
[--C-:B------:R-:W-:Y:S01]  /*5580*/  FFMA R78, R78, UR6, -R4.reuse ;  /* 0x000000064e4e7c23 */ /* 0x100fe20008000804 */
[----:B0-----:R-:W-:Y:S01]  /*5590*/  FMUL R60, R86, 1.4426950216293334961 ;  /* 0x3fb8aa3b563c7820 */ /* 0x001fe20000400000 */
[----:B------:R-:W4:Y:S01]  /*55a0*/  LDL.LU R89, [R1+0xb4] ;  /* 0x0000b40001597983 */ /* 0x000f220000300800 */
[----:B------:R-:W-:Y:S01]  /*55b0*/  FMUL R56, R56, 1.4426950216293334961 ;  /* 0x3fb8aa3b38387820 */ /* 0x000fe20000400000 */
[--C-:B------:R-:W-:Y:S02]  /*55c0*/  FFMA R75, R75, UR6, -R4.reuse ;  /* 0x000000064b4b7c23 */ /* 0x100fe40008000804 */
[----:B------:R-:W4:Y:S01]  /*55d0*/  LDL.LU R88, [R1+0xc0] ;  /* 0x0000c00001587983 */ /* 0x000f220000300800 */
[----:B------:R-:W-:Y:S01]  /*55e0*/  FMUL R16, R59, 1.4426950216293334961 ;  /* 0x3fb8aa3b3b107820 */ /* 0x000fe20000400000 */
[----:B-1----:R-:W-:Y:S01]  /*55f0*/  FMUL R80, R85, 1.4426950216293334961 ;  /* 0x3fb8aa3b55507820 */ /* 0x002fe20000400000 */
[--C-:B------:R-:W-:Y:S01]  /*5600*/  FFMA R74, R74, UR6, -R4.reuse ;  /* 0x000000064a4a7c23 */ /* 0x100fe20008000804 */
[----:B------:R-:W4:Y:S01]  /*5610*/  LDL.LU R86, [R1+0xc4] ;  /* 0x0000c40001567983 */ /* 0x000f220000300800 */
[----:B------:R0:W-:Y:S01]  /*5620*/  MUFU.EX2 R0, R83 ;  /* 0x0000005300007308 */ /* 0x0001e20000000800 */
[----:B------:R-:W-:Y:S01]  /*5630*/  FMUL R15, R58, 1.4426950216293334961 ;  /* 0x3fb8aa3b3a0f7820 */ /* 0x000fe20000400000 */
[--C-:B------:R-:W-:Y:S01]  /*5640*/  FFMA R71, R71, UR6, -R4.reuse ;  /* 0x0000000647477c23 */ /* 0x100fe20008000804 */
[----:B------:R-:W4:Y:S01]  /*5650*/  LDL.LU R85, [R1+0xd0] ;  /* 0x0000d00001557983 */ /* 0x000f220000300800 */
[----:B------:R-:W-:Y:S01]  /*5660*/  FMUL R59, R82, 1.4426950216293334961 ;  /* 0x3fb8aa3b523b7820 */ /* 0x000fe20000400000 */
[--C-:B------:R-:W-:Y:S01]  /*5670*/  FFMA R70, R70, UR6, -R4.reuse ;  /* 0x0000000646467c23 */ /* 0x100fe20008000804 */
[----:B------:R-:W-:Y:S01]  /*5680*/  FMUL R58, R79, 1.4426950216293334961 ;  /* 0x3fb8aa3b4f3a7820 */ /* 0x000fe20000400000 */
[--C-:B------:R-:W-:Y:S01]  /*5690*/  FFMA R67, R67, UR6, -R4.reuse ;  /* 0x0000000643437c23 */ /* 0x100fe20008000804 */
[----:B------:R1:W-:Y:S01]  /*56a0*/  MUFU.EX2 R104, R57 ;  /* 0x0000003900687308 */ /* 0x0003e20000000800 */
[----:B0-----:R-:W4:Y:S01]  /*56b0*/  LDL.LU R83, [R1+0xd4] ;  /* 0x0000d40001537983 */ /* 0x001f220000300800 */
[----:B------:R-:W-:-:S03]  /*56c0*/  FFMA R66, R66, UR6, -R4 ;  /* 0x0000000642427c23 */ /* 0x000fc60008000804 */
[----:B------:R-:W4:Y:S01]  /*56d0*/  LDL.LU R82, [R1+0xe0] ;  /* 0x0000e00001527983 */ /* 0x000f220000300800 */
[--C-:B------:R-:W-:Y:S02]  /*56e0*/  FFMA R63, R63, UR6, -R4.reuse ;  /* 0x000000063f3f7c23 */ /* 0x100fe40008000804 */
[----:B------:R0:W-:Y:S01]  /*56f0*/  MUFU.EX2 R105, R56 ;  /* 0x0000003800697308 */ /* 0x0001e20000000800 */
[----:B-1----:R-:W-:Y:S01]  /*5700*/  FMUL R57, R78, 1.4426950216293334961 ;  /* 0x3fb8aa3b4e397820 */ /* 0x002fe20000400000 */
[----:B------:R-:W4:Y:S01]  /*5710*/  LDL.LU R79, [R1+0xe4] ;  /* 0x0000e400014f7983 */ /* 0x000f220000300800 */
[----:B------:R-:W-:Y:S01]  /*5720*/  FMUL R23, R74, 1.4426950216293334961 ;  /* 0x3fb8aa3b4a177820 */ /* 0x000fe20000400000 */
[----:B------:R-:W-:Y:S02]  /*5730*/  FFMA R62, R62, UR6, -R4 ;  /* 0x000000063e3e7c23 */ /* 0x000fe40008000804 */
[----:B------:R-:W4:Y:S01]  /*5740*/  LDL.LU R78, [R1+0xf0] ;  /* 0x0000f000014e7983 */ /* 0x000f220000300800 */
[----:B------:R-:W-:Y:S01]  /*5750*/  FMUL R22, R71, 1.4426950216293334961 ;  /* 0x3fb8aa3b47167820 */ /* 0x000fe20000400000 */
[----:B0-----:R-:W-:-:S02]  /*5760*/  FMUL R56, R75, 1.4426950216293334961 ;  /* 0x3fb8aa3b4b387820 */ /* 0x001fc40000400000 */
[----:B------:R-:W4:Y:S01]  /*5770*/  LDL.LU R75, [R1+0x8] ;  /* 0x00000800014b7983 */ /* 0x000f220000300800 */
[--C-:B------:R-:W-:Y:S01]  /*5780*/  FFMA R55, R55, UR6, -R4.reuse ;  /* 0x0000000637377c23 */ /* 0x100fe20008000804 */
[----:B------:R-:W-:Y:S02]  /*5790*/  FMUL R21, R70, 1.4426950216293334961 ;  /* 0x3fb8aa3b46157820 */ /* 0x000fe40000400000 */
[----:B------:R-:W4:Y:S01]  /*57a0*/  LDL.LU R74, [R1+0xc] ;  /* 0x00000c00014a7983 */ /* 0x000f220000300800 */
[----:B------:R-:W-:Y:S01]  /*57b0*/  FFMA R54, R54, UR6, -R4 ;  /* 0x0000000636367c23 */ /* 0x000fe20008000804 */
[----:B------:R-:W-:Y:S02]  /*57c0*/  FMUL R20, R67, 1.4426950216293334961 ;  /* 0x3fb8aa3b43147820 */ /* 0x000fe40000400000 */
[----:B------:R-:W4:Y:S01]  /*57d0*/  LDL.LU R71, [R1+0x18] ;  /* 0x0000180001477983 */ /* 0x000f220000300800 */
[----:B------:R-:W-:Y:S01]  /*57e0*/  FMUL R53, R53, 1.4426950216293334961 ;  /* 0x3fb8aa3b35357820 */ /* 0x000fe20000400000 */
[----:B------:R-:W-:-:S02]  /*57f0*/  FMUL R19, R66, 1.4426950216293334961 ;  /* 0x3fb8aa3b42137820 */ /* 0x000fc40000400000 */
[----:B------:R-:W4:Y:S01]  /*5800*/  LDL.LU R70, [R1+0x1c] ;  /* 0x00001c0001467983 */ /* 0x000f220000300800 */
[----:B------:R-:W-:Y:S01]  /*5810*/  FMUL R52, R52, 1.4426950216293334961 ;  /* 0x3fb8aa3b34347820 */ /* 0x000fe20000400000 */
[----:B------:R-:W-:Y:S02]  /*5820*/  FMUL R18, R63, 1.4426950216293334961 ;  /* 0x3fb8aa3b3f127820 */ /* 0x000fe40000400000 */
[----:B------:R-:W4:Y:S01]  /*5830*/  LDL.LU R67, [R1+0x28] ;  /* 0x0000280001437983 */ /* 0x000f220000300800 */
[--C-:B------:R-:W-:Y:S01]  /*5840*/  FFMA R51, R51, UR6, -R4.reuse ;  /* 0x0000000633337c23 */ /* 0x100fe20008000804 */
[----:B------:R-:W-:Y:S02]  /*5850*/  FMUL R17, R62, 1.4426950216293334961 ;  /* 0x3fb8aa3b3e117820 */ /* 0x000fe40000400000 */
[----:B------:R-:W4:Y:S01]  /*5860*/  LDL.LU R66, [R1+0x2c] ;  /* 0x00002c0001427983 */ /* 0x000f220000300800 */
[----:B------:R-:W-:Y:S01]  /*5870*/  FFMA R50, R50, UR6, -R4 ;  /* 0x0000000632327c23 */ /* 0x000fe20008000804 */
[----:B------:R-:W-:-:S02]  /*5880*/  FMUL R14, R55, 1.4426950216293334961 ;  /* 0x3fb8aa3b370e7820 */ /* 0x000fc40000400000 */
[----:B------:R-:W4:Y:S01]  /*5890*/  LDL.LU R63, [R1+0x38] ;  /* 0x00003800013f7983 */ /* 0x000f220000300800 */
[----:B------:R-:W-:Y:S01]  /*58a0*/  FMUL R49, R49, 1.4426950216293334961 ;  /* 0x3fb8aa3b31317820 */ /* 0x000fe20000400000 */
[----:B------:R-:W-:Y:S02]  /*58b0*/  FMUL R13, R54, 1.4426950216293334961 ;  /* 0x3fb8aa3b360d7820 */ /* 0x000fe40000400000 */
[----:B------:R-:W4:Y:S01]  /*58c0*/  LDL.LU R62, [R1+0x3c] ;  /* 0x00003c00013e7983 */ /* 0x000f220000300800 */
[----:B------:R-:W-:Y:S01]  /*58d0*/  FMUL R48, R48, 1.4426950216293334961 ;  /* 0x3fb8aa3b30307820 */ /* 0x000fe20000400000 */
[----:B------:R0:W-:Y:S02]  /*58e0*/  MUFU.EX2 R106, R53 ;  /* 0x00000035006a7308 */ /* 0x0001e40000000800 */
[----:B------:R-:W4:Y:S01]  /*58f0*/  LDL.LU R55, [R1+0x48] ;  /* 0x0000480001377983 */ /* 0x000f220000300800 */
[--C-:B------:R-:W-:Y:S01]  /*5900*/  FFMA R47, R47, UR6, -R4.reuse ;  /* 0x000000062f2f7c23 */ /* 0x100fe20008000804 */
[----:B------:R-:W-:-:S02]  /*5910*/  FFMA R46, R46, UR6, -R4 ;  /* 0x000000062e2e7c23 */ /* 0x000fc40008000804 */
[----:B------:R-:W4:Y:S01]  /*5920*/  LDL.LU R54, [R1+0x4c] ;  /* 0x00004c0001367983 */ /* 0x000f220000300800 */
[----:B------:R-:W-:Y:S01]  /*5930*/  FMUL R12, R51, 1.4426950216293334961 ;  /* 0x3fb8aa3b330c7820 */ /* 0x000fe20000400000 */
[----:B------:R1:W-:Y:S02]  /*5940*/  MUFU.EX2 R113, R52 ;  /* 0x0000003400717308 */ /* 0x0003e40000000800 */
[----:B0-----:R-:W4:Y:S01]  /*5950*/  LDL.LU R53, [R1+0x58] ;  /* 0x0000580001357983 */ /* 0x001f220000300800 */
[----:B------:R-:W-:Y:S01]  /*5960*/  FMUL R45, R45, 1.4426950216293334961 ;  /* 0x3fb8aa3b2d2d7820 */ /* 0x000fe20000400000 */
[----:B------:R-:W-:Y:S01]  /*5970*/  FMUL R11, R50, 1.4426950216293334961 ;  /* 0x3fb8aa3b320b7820 */ /* 0x000fe20000400000 */
[----:B------:R-:W-:Y:S01]  /*5980*/  FMUL R81, R81, 1.4426950216293334961 ;  /* 0x3fb8aa3b51517820 */ /* 0x000fe20000400000 */
[--C-:B------:R-:W-:Y:S01]  /*5990*/  FFMA R39, R39, UR6, -R4.reuse ;  /* 0x0000000627277c23 */ /* 0x100fe20008000804 */
[----:B-1----:R-:W4:Y:S01]  /*59a0*/  LDL.LU R52, [R1+0x5c] ;  /* 0x00005c0001347983 */ /* 0x002f220000300800 */
[----:B------:R0:W-:Y:S01]  /*59b0*/  MUFU.EX2 R117, R49 ;  /* 0x0000003100757308 */ /* 0x0001e20000000800 */
[----:B------:R-:W-:-:S02]  /*59c0*/  FFMA R43, R43, UR6, -R4 ;  /* 0x000000062b2b7c23 */ /* 0x000fc40008000804 */
[----:B------:R-:W4:Y:S01]  /*59d0*/  LDL.LU R51, [R1+0x68] ;  /* 0x0000680001337983 */ /* 0x000f220000300800 */
[----:B------:R-:W-:Y:S01]  /*59e0*/  FMUL R7, R7, 1.4426950216293334961 ;  /* 0x3fb8aa3b07077820 */ /* 0x000fe20000400000 */
[--C-:B------:R-:W-:Y:S02]  /*59f0*/  FFMA R38, R38, UR6, -R4.reuse ;  /* 0x0000000626267c23 */ /* 0x100fe40008000804 */
[----:B------:R-:W4:Y:S01]  /*5a00*/  LDL.LU R50, [R1+0x6c] ;  /* 0x00006c0001327983 */ /* 0x000f220000300800 */
[----:B------:R1:W-:Y:S01]  /*5a10*/  MUFU.EX2 R123, R48 ;  /* 0x00000030007b7308 */ /* 0x0003e20000000800 */
[--C-:B------:R-:W-:Y:S01]  /*5a20*/  FFMA R42, R42, UR6, -R4.reuse ;  /* 0x000000062a2a7c23 */ /* 0x100fe20008000804 */
[----:B------:R-:W-:Y:S01]  /*5a30*/  FMUL R10, R47, 1.4426950216293334961 ;  /* 0x3fb8aa3b2f0a7820 */ /* 0x000fe20000400000 */
[----:B0-----:R-:W4:Y:S01]  /*5a40*/  LDL.LU R49, [R1+0x78] ;  /* 0x0000780001317983 */ /* 0x001f220000300800 */
        /* <DEDUP_REMOVED lines=10> */
[----:B------:R-:W-:Y:S01]  /*5af0*/  MUFU.EX2 R84, R81 ;  /* 0x0000005100547308 */ /* 0x000fe20000000800 */
[----:B------:R-:W-:Y:S01]  /*5b00*/  FMUL R38, R38, 1.4426950216293334961 ;  /* 0x3fb8aa3b26267820 */ /* 0x000fe20000400000 */
[----:B------:R-:W-:Y:S01]  /*5b10*/  FMUL R8, R43, 1.4426950216293334961 ;  /* 0x3fb8aa3b2b087820 */ /* 0x000fe20000400000 */
[----:B0-----:R-:W4:Y:S01]  /*5b20*/  LDL.LU R45, [R1+0x98] ;  /* 0x00009800012d7983 */ /* 0x001f220000300800 */
[----:B------:R-:W-:Y:S01]  /*5b30*/  FMUL R68, R68, 1.4426950216293334961 ;  /* 0x3fb8aa3b44447820 */ /* 0x000fe20000400000 */
[----:B------:R-:W-:-:S02]  /*5b40*/  FFMA R30, R30, UR6, -R4 ;  /* 0x000000061e1e7c23 */ /* 0x000fc40008000804 */
[----:B------:R-:W4:Y:S01]  /*5b50*/  LDL.LU R44, [R1+0x9c] ;  /* 0x00009c00012c7983 */ /* 0x000f220000300800 */
[----:B------:R0:W-:Y:S01]  /*5b60*/  MUFU.EX2 R81, R7 ;  /* 0x0000000700517308 */ /* 0x0001e20000000800 */
[----:B------:R-:W-:Y:S01]  /*5b70*/  FMUL R69, R69, 1.4426950216293334961 ;  /* 0x3fb8aa3b45457820 */ /* 0x000fe20000400000 */
[--C-:B------:R-:W-:Y:S01]  /*5b80*/  FFMA R27, R27, UR6, -R4.reuse ;  /* 0x000000061b1b7c23 */ /* 0x100fe20008000804 */
[----:B------:R-:W4:Y:S01]  /*5b90*/  LDL.LU R43, [R1+0xa8] ;  /* 0x0000a800012b7983 */ /* 0x000f220000300800 */
[----:B------:R-:W-:Y:S01]  /*5ba0*/  FMUL R35, R35, 1.4426950216293334961 ;  /* 0x3fb8aa3b23237820 */ /* 0x000fe20000400000 */
[----:B------:R-:W-:Y:S01]  /*5bb0*/  FMUL R72, R72, 1.4426950216293334961 ;  /* 0x3fb8aa3b48487820 */ /* 0x000fe20000400000 */
[--C-:B------:R-:W-:Y:S01]  /*5bc0*/  FFMA R26, R26, UR6, -R4.reuse ;  /* 0x000000061a1a7c23 */ /* 0x100fe20008000804 */
[----:B------:R1:W-:Y:S01]  /*5bd0*/  STS.U16 [R6+UR20+0x10200], R41 ;  /* 0x0102002906007988 */ /* 0x0003e20008000414 */
[----:B0-----:R-:W-:Y:S01]  /*5be0*/  FMUL R7, R42, 1.4426950216293334961 ;  /* 0x3fb8aa3b2a077820 */ /* 0x001fe20000400000 */
[----:B------:R-:W-:Y:S02]  /*5bf0*/  MUFU.EX2 R101, R64 ;  /* 0x0000004000657308 */ /* 0x000fe40000000800 */
[----:B------:R-:W4:Y:S01]  /*5c00*/  LDL.LU R42, [R1+0xac] ;  /* 0x0000ac00012a7983 */ /* 0x000f220000300800 */
[----:B------:R-:W-:Y:S01]  /*5c10*/  FMUL R34, R34, 1.4426950216293334961 ;  /* 0x3fb8aa3b22227820 */ /* 0x000fe20000400000 */
[----:B------:R-:W-:Y:S01]  /*5c20*/  FMUL R73, R73, 1.4426950216293334961 ;  /* 0x3fb8aa3b49497820 */ /* 0x000fe20000400000 */
[----:B------:R-:W-:Y:S01]  /*5c30*/  FMUL R31, R31, 1.4426950216293334961 ;  /* 0x3fb8aa3b1f1f7820 */ /* 0x000fe20000400000 */
[----:B------:R0:W-:Y:S01]  /*5c40*/  STS.U16 [R6+UR20+0x10600], R40 ;  /* 0x0106002806007988 */ /* 0x0001e20008000414 */
[----:B------:R-:W-:Y:S01]  /*5c50*/  FMUL R30, R30, 1.4426950216293334961 ;  /* 0x3fb8aa3b1e1e7820 */ /* 0x000fe20000400000 */
[----:B------:R5:W-:Y:S02]  /*5c60*/  MUFU.EX2 R64, R39 ;  /* 0x0000002700407308 */ /* 0x000be40000000800 */
[----:B-1----:R-:W4:Y:S01]  /*5c70*/  LDL.LU R41, [R1+0xb8] ;  /* 0x0000b80001297983 */ /* 0x002f220000300800 */
[----:B------:R-:W-:Y:S01]  /*5c80*/  FMUL R77, R77, 1.4426950216293334961 ;  /* 0x3fb8aa3b4d4d7820 */ /* 0x000fe20000400000 */
[----:B------:R-:W-:Y:S01]  /*5c90*/  FMUL R27, R27, 1.4426950216293334961 ;  /* 0x3fb8aa3b1b1b7820 */ /* 0x000fe20000400000 */
[----:B------:R-:W-:Y:S01]  /*5ca0*/  FMUL R26, R26, 1.4426950216293334961 ;  /* 0x3fb8aa3b1a1a7820 */ /* 0x000fe20000400000 */
[----:B------:R1:W-:Y:S02]  /*5cb0*/  STS.U16 [R6+UR20+0x10a00], R37 ;  /* 0x010a002506007988 */ /* 0x0003e40008000414 */
[----:B------:R1:W-:Y:S02]  /*5cc0*/  MUFU.EX2 R65, R38 ;  /* 0x0000002600417308 */ /* 0x0003e40000000800 */
[----:B0-----:R-:W4:Y:S04]  /*5cd0*/  LDL.LU R40, [R1+0xbc] ;  /* 0x0000bc0001287983 */ /* 0x001f280000300800 */
[----:B-----5:R-:W5:Y:S02]  /*5ce0*/  LDL.LU R39, [R1+0xc8] ;  /* 0x0000c80001277983 */ /* 0x020f640000300800 */
[----:B------:R-:W-:Y:S02]  /*5cf0*/  MUFU.EX2 R97, R68 ;  /* 0x0000004400617308 */ /* 0x000fe40000000800 */
[----:B-1----:R-:W5:Y:S04]  /*5d00*/  LDL.LU R38, [R1+0xcc] ;  /* 0x0000cc0001267983 */ /* 0x002f680000300800 */
[----:B------:R-:W5:Y:S02]  /*5d10*/  LDL.LU R37, [R1+0xd8] ;  /* 0x0000d80001257983 */ /* 0x000f640000300800 */
[----:B------:R-:W-:Y:S01]  /*5d20*/  MUFU.EX2 R96, R69 ;  /* 0x0000004500607308 */ /* 0x000fe20000000800 */
[----:B------:R-:W-:Y:S01]  /*5d30*/  FMUL R61, R61, 1.4426950216293334961 ;  /* 0x3fb8aa3b3d3d7820 */ /* 0x000fe20000400000 */
[----:B------:R-:W-:-:S06]  /*5d40*/  FFMA R87, R87, UR6, -R4 ;  /* 0x0000000657577c23 */ /* 0x000fcc0008000804 */
[----:B------:R0:W-:Y:S01]  /*5d50*/  MUFU.EX2 R68, R35 ;  /* 0x0000002300447308 */ /* 0x0001e20000000800 */
[----:B------:R-:W-:Y:S07]  /*5d60*/  STS.U16 [R6+UR20+0x11a00], R125 ;  /* 0x011a007d06007988 */ /* 0x000fee0008000414 */
[----:B------:R-:W-:Y:S01]  /*5d70*/  MUFU.EX2 R95, R72 ;  /* 0x00000048005f7308 */ /* 0x000fe20000000800 */
[----:B0-----:R-:W5:Y:S07]  /*5d80*/  LDL.LU R35, [R1+0xdc] ;  /* 0x0000dc0001237983 */ /* 0x001f6e0000300800 */
[----:B------:R0:W-:Y:S01]  /*5d90*/  MUFU.EX2 R69, R34 ;  /* 0x0000002200457308 */ /* 0x0001e20000000800 */
[----:B------:R-:W-:Y:S07]  /*5da0*/  STS.U16 [R6+UR20+0x11e00], R124 ;  /* 0x011e007c06007988 */ /* 0x000fee0008000414 */
[----:B------:R-:W-:Y:S01]  /*5db0*/  MUFU.EX2 R94, R73 ;  /* 0x00000049005e7308 */ /* 0x000fe20000000800 */
[----:B0-----:R-:W5:Y:S07]  /*5dc0*/  LDL.LU R34, [R1+0xe8] ;  /* 0x0000e80001227983 */ /* 0x001f6e0000300800 */
[----:B------:R0:W-:Y:S01]  /*5dd0*/  MUFU.EX2 R72, R31 ;  /* 0x0000001f00487308 */ /* 0x0001e20000000800 */
[----:B------:R-:W-:Y:S07]  /*5de0*/  STS.U16 [R6+UR20+0x12200], R122 ;  /* 0x0122007a06007988 */ /* 0x000fee0008000414 */
[----:B------:R1:W-:Y:S01]  /*5df0*/  MUFU.EX2 R73, R30 ;  /* 0x0000001e00497308 */ /* 0x0003e20000000800 */
[----:B0-----:R-:W5:Y:S07]  /*5e00*/  LDL.LU R31, [R1+0xec] ;  /* 0x0000ec00011f7983 */ /* 0x001f6e0000300800 */
[----:B------:R-:W-:Y:S01]  /*5e10*/  MUFU.EX2 R92, R77 ;  /* 0x0000004d005c7308 */ /* 0x000fe20000000800 */
[----:B-1----:R-:W5:Y:S07]  /*5e20*/  LDL.LU R30, [R1+0xf8] ;  /* 0x0000f800011e7983 */ /* 0x002f6e0000300800 */
[----:B------:R0:W-:Y:S01]  /*5e30*/  MUFU.EX2 R76, R27 ;  /* 0x0000001b004c7308 */ /* 0x0001e20000000800 */
[----:B------:R1:W-:Y:S07]  /*5e40*/  STS.U16 [R6+UR20+0x11200], R36 ;  /* 0x0112002406007988 */ /* 0x0003ee0008000414 */
[----:B------:R1:W-:Y:S01]  /*5e50*/  MUFU.EX2 R77, R26 ;  /* 0x0000001a004d7308 */ /* 0x0003e20000000800 */
[----:B0-----:R-:W5:Y:S01]  /*5e60*/  LDL.LU R27, [R1+0xf4] ;  /* 0x0000f400011b7983 */ /* 0x001f620000300800 */
[----:B-1----:R-:W-:-:S02]  /*5e70*/  IMAD.MOV.U32 R36, RZ, RZ, R24 ;  /* 0x000000ffff247224 */ /* 0x002fc400078e0018 */
[----:B------:R-:W-:Y:S01]  /*5e80*/  FADD R24, -R4, R100 ;  /* 0x0000006404187221 */ /* 0x000fe20000000100 */
[----:B------:R0:W-:Y:S04]  /*5e90*/  STS.U16 [R6+UR20+0x12600], R120 ;  /* 0x0126007806007988 */ /* 0x0001e80008000414 */
[----:B------:R-:W5:Y:S01]  /*5ea0*/  LDL.LU R26, [R1+0xfc] ;  /* 0x0000fc00011a7983 */ /* 0x000f620000300800 */
[----:B------:R1:W-:Y:S03]  /*5eb0*/  MUFU.EX2 R102, R61 ;  /* 0x0000003d00667308 */ /* 0x0003e60000000800 */
[----:B------:R-:W5:Y:S04]  /*5ec0*/  LDL.LU R125, [R1+0x74] ;  /* 0x00007400017d7983 */ /* 0x000f680000300800 */
[----:B------:R-:W5:Y:S01]  /*5ed0*/  LDL.LU R124, [R1+0x70] ;  /* 0x00007000017c7983 */ /* 0x000f620000300800 */
[----:B-1----:R-:W-:-:S03]  /*5ee0*/  FMUL R61, R87, 1.4426950216293334961 ;  /* 0x3fb8aa3b573d7820 */ /* 0x002fc60000400000 */
[----:B------:R-:W5:Y:S04]  /*5ef0*/  LDL.LU R122, [R1+0x64] ;  /* 0x00006400017a7983 */ /* 0x000f680000300800 */
[----:B------:R-:W5:Y:S04]  /*5f00*/  LDL.LU R87, [R1+0x60] ;  /* 0x0000600001577983 */ /* 0x000f680000300800 */
[----:B0-----:R-:W5:Y:S04]  /*5f10*/  LDL.LU R120, [R1+0x54] ;  /* 0x0000540001787983 */ /* 0x001f680000300800 */
[----:B------:R0:W-:Y:S01]  /*5f20*/  STS.U16 [R6+UR20+0x12a00], R118 ;  /* 0x012a007606007988 */ /* 0x0001e20008000414 */
[----:B------:R-:W-:-:S03]  /*5f30*/  FMUL R24, R24, 1.4426950216293334961 ;  /* 0x3fb8aa3b18187820 */ /* 0x000fc60000400000 */
[----:B------:R-:W-:Y:S04]  /*5f40*/  STS.U16 [R6+UR20+0x12e00], R116 ;  /* 0x012e007406007988 */ /* 0x000fe80008000414 */
[----:B0-----:R-:W5:Y:S04]  /*5f50*/  LDL.LU R118, [R1+0x50] ;  /* 0x0000500001767983 */ /* 0x001f680000300800 */
[----:B------:R-:W5:Y:S04]  /*5f60*/  LDL.LU R100, [R1+0x44] ;  /* 0x0000440001647983 */ /* 0x000f680000300800 */
[----:B------:R0:W-:Y:S04]  /*5f70*/  STL [R1+0x38c], R4 ;  /* 0x00038c0401007387 */ /* 0x0001e80000100800 */
[----:B------:R1:W-:Y:S04]  /*5f80*/  STS.U16 [R6+UR20+0x13200], R115 ;  /* 0x0132007306007988 */ /* 0x0003e80008000414 */
[----:B------:R2:W-:Y:S04]  /*5f90*/  STS.U16 [R6+UR20+0x13600], R111 ;  /* 0x0136006f06007988 */ /* 0x0005e80008000414 */
[----:B0-----:R-:W5:Y:S04]  /*5fa0*/  LDL.LU R4, [R1+0x104] ;  /* 0x0001040001047983 */ /* 0x001f680000300800 */
[----:B------:R-:W5:Y:S04]  /*5fb0*/  LDL.LU R116, [R1+0x40] ;  /* 0x0000400001747983 */ /* 0x000f680000300800 */
[----:B-1----:R-:W5:Y:S04]  /*5fc0*/  LDL.LU R115, [R1+0x34] ;  /* 0x0000340001737983 */ /* 0x002f680000300800 */
[----:B--2---:R-:W2:Y:S04]  /*5fd0*/  LDL.LU R111, [R1+0x30] ;  /* 0x00003000016f7983 */ /* 0x004ea80000300800 */
[----:B------:R0:W-:Y:S04]  /*5fe0*/  STS.U16 [R6+UR20+0x13a00], R109 ;  /* 0x013a006d06007988 */ /* 0x0001e80008000414 */
[----:B------:R1:W-:Y:S01]  /*5ff0*/  STS.U16 [R6+UR20+0x13e00], R90 ;  /* 0x013e005a06007988 */ /* 0x0003e20008000414 */
[----:B------:R-:W-:Y:S01]  /*6000*/  FMUL R5, R5, 1.4426950216293334961 ;  /* 0x3fb8aa3b05057820 */ /* 0x000fe20000400000 */
[----:B------:R-:W-:Y:S01]  /*6010*/  FMUL R98, R98, 1.4426950216293334961 ;  /* 0x3fb8aa3b62627820 */ /* 0x000fe20000400000 */
[----:B------:R-:W-:Y:S01]  /*6020*/  FMUL R93, R93, 1.4426950216293334961 ;  /* 0x3fb8aa3b5d5d7820 */ /* 0x000fe20000400000 */
[----:B------:R-:W-:Y:S01]  /*6030*/  MUFU.EX2 R80, R80 ;  /* 0x0000005000507308 */ /* 0x000fe20000000800 */
[----:B------:R3:W-:Y:S06]  /*6040*/  MEMBAR.ALL.CTA ;  /* 0x0000000000007992 */ /* 0x0007ec0000008000 */
[----:B---3--:R-:W3:Y:S04]  /*6050*/  FENCE.VIEW.ASYNC.S ;  /* 0x00000000000073c6 */ /* 0x008ee80000000000 */
[----:B0-----:R-:W3:Y:S01]  /*6060*/  LDL.LU R109, [R1+0x24] ;  /* 0x00002400016d7983 */ /* 0x001ee20000300800 */
[----:B-1----:R0:W-:Y:S03]  /*6070*/  MUFU.EX2 R6, R24 ;  /* 0x0000001800067308 */ /* 0x0021e60000000800 */
[----:B------:R-:W3:Y:S04]  /*6080*/  LDL.LU R90, [R1+0x20] ;  /* 0x00002000015a7983 */ /* 0x000ee80000300800 */
[----:B0-----:R-:W3:Y:S01]  /*6090*/  LDL.LU R24, [R1+0x14] ;  /* 0x0000140001187983 */ /* 0x001ee20000300800 */
[----:B------:R-:W0:Y:S02]  /*60a0*/  MUFU.EX2 R5, R5 ;  /* 0x0000000500057308 */ /* 0x000e240000000800 */
[-C--:B0-----:R-:W-:Y:S01]  /*60b0*/  FMUL R28, R28, R5.reuse ;  /* 0x000000051c1c7220 */ /* 0x081fe20000400000 */
[-C--:B------:R-:W-:Y:S01]  /*60c0*/  FMUL R32, R32, R5.reuse ;  /* 0x0000000520207220 */ /* 0x080fe20000400000 */
[----:B----4-:R-:W-:-:S03]  /*60d0*/  FMUL R3, R3, R5 ;  /* 0x0000000503037220 */ /* 0x010fc60000400000 */
[----:B------:R0:W-:Y:S04]  /*60e0*/  STL [R1], R28 ;  /* 0x0000001c01007387 */ /* 0x0001e80000100800 */
[----:B0-----:R-:W4:Y:S04]  /*60f0*/  LDL.LU R28, [R1+0x448] ;  /* 0x00044800011c7983 */ /* 0x001f280000300800 */
[----:B------:R0:W-:Y:S04]  /*6100*/  STL [R1+0x4], R32 ;  /* 0x0000042001007387 */ /* 0x0001e80000100800 */
[----:B0-----:R-:W4:Y:S04]  /*6110*/  LDL.LU R32, [R1+0x444] ;  /* 0x0004440001207983 */ /* 0x001f280000300800 */
[----:B------:R0:W-:Y:S01]  /*6120*/  STL [R1+0x10], R3 ;  /* 0x0000100301007387 */ /* 0x0001e20000100800 */
[----:B------:R-:W-:-:S03]  /*6130*/  FMUL R121, R121, R5 ;  /* 0x0000000579797220 */ /* 0x000fc60000400000 */
[----:B0-----:R-:W4:Y:S01]  /*6140*/  LDL.LU R3, [R1+0x440] ;  /* 0x0004400001037983 */ /* 0x001f220000300800 */
[-C--:B------:R-:W-:Y:S01]  /*6150*/  FMUL R119, R119, R5.reuse ;  /* 0x0000000577777220 */ /* 0x080fe20000400000 */
        /* <DEDUP_REMOVED lines=37> */
[-C--:B-----5:R-:W-:Y:S01]  /*63b0*/  FMUL R39, R39, R6.reuse ;  /* 0x0000000627277220 */ /* 0x0a0fe20000400000 */
[-C--:B------:R-:W-:Y:S01]  /*63c0*/  FMUL R38, R38, R6.reuse ;  /* 0x0000000626267220 */ /* 0x080fe20000400000 */
[-C--:B------:R-:W-:Y:S01]  /*63d0*/  FMUL R37, R37, R6.reuse ;  /* 0x0000000625257220 */ /* 0x080fe20000400000 */
[-C--:B------:R-:W-:Y:S01]  /*63e0*/  FMUL R35, R35, R6.reuse ;  /* 0x0000000623237220 */ /* 0x080fe20000400000 */
[----:B------:R-:W-:Y:S01]  /*63f0*/  FMUL R34, R34, R6 ;  /* 0x0000000622227220 */ /* 0x000fe20000400000 */
        /* <DEDUP_REMOVED lines=9> */
[-C--:B--2---:R-:W-:Y:S01]  /*6490*/  FMUL R111, R111, R5.reuse ;  /* 0x000000056f6f7220 */ /* 0x084fe20000400000 */
[-C--:B---3--:R-:W-:Y:S01]  /*64a0*/  FMUL R109, R109, R5.reuse ;  /* 0x000000056d6d7220 */ /* 0x088fe20000400000 */
[-C--:B------:R-:W-:Y:S01]  /*64b0*/  FMUL R90, R90, R5.reuse ;  /* 0x000000055a5a7220 */ /* 0x080fe20000400000 */
[----:B------:R-:W-:-:S05]  /*64c0*/  FMUL R24, R24, R5 ;  /* 0x0000000518187220 */ /* 0x000fca0000400000 */
[----:B------:R-:W-:Y:S04]  /*64d0*/  STL [R1+0x14], R24 ;  /* 0x0000141801007387 */ /* 0x000fe80000100800 */
        /* <DEDUP_REMOVED lines=48> */
[----:B------:R-:W-:Y:S01]  /*67e0*/  STL [R1+0xac], R42 ;  /* 0x0000ac2a01007387 */ /* 0x000fe20000100800 */
[----:B------:R-:W-:-:S03]  /*67f0*/  FMUL R31, R31, R6 ;  /* 0x000000061f1f7220 */ /* 0x000fc60000400000 */
[----:B------:R-:W-:Y:S04]  /*6800*/  STL [R1+0xb8], R41 ;  /* 0x0000b82901007387 */ /* 0x000fe80000100800 */
[----:B------:R-:W-:Y:S01]  /*6810*/  STL [R1+0xbc], R40 ;  /* 0x0000bc2801007387 */ /* 0x000fe20000100800 */
[----:B------:R-:W-:-:S03]  /*6820*/  FMUL R30, R30, R6 ;  /* 0x000000061e1e7220 */ /* 0x000fc60000400000 */
[----:B------:R-:W-:Y:S01]  /*6830*/  STL [R1+0xc8], R39 ;  /* 0x0000c82701007387 */ /* 0x000fe20000100800 */
[----:B------:R-:W-:-:S03]  /*6840*/  FMUL R27, R27, R5 ;  /* 0x000000051b1b7220 */ /* 0x000fc60000400000 */
[----:B------:R-:W-:Y:S04]  /*6850*/  STL [R1+0xcc], R38 ;  /* 0x0000cc2601007387 */ /* 0x000fe80000100800 */
[----:B------:R-:W-:Y:S04]  /*6860*/  STL [R1+0xd8], R37 ;  /* 0x0000d82501007387 */ /* 0x000fe80000100800 */
[----:B------:R-:W-:Y:S04]  /*6870*/  STL [R1+0xdc], R35 ;  /* 0x0000dc2301007387 */ /* 0x000fe80000100800 */
[----:B------:R-:W-:Y:S04]  /*6880*/  STL [R1+0xe8], R34 ;  /* 0x0000e82201007387 */ /* 0x000fe80000100800 */
[----:B------:R0:W-:Y:S04]  /*6890*/  STL [R1+0x390], R5 ;  /* 0x0003900501007387 */ /* 0x0001e80000100800 */
[----:B------:R-:W-:Y:S01]  /*68a0*/  STL [R1+0xec], R31 ;  /* 0x0000ec1f01007387 */ /* 0x000fe20000100800 */
[----:B------:R-:W-:-:S03]  /*68b0*/  FMUL R26, R26, R6 ;  /* 0x000000061a1a7220 */ /* 0x000fc60000400000 */
[----:B0-----:R-:W2:Y:S04]  /*68c0*/  LDL.LU R5, [R1+0x114] ;  /* 0x0001140001057983 */ /* 0x001ea80000300800 */
[----:B------:R-:W-:Y:S04]  /*68d0*/  STL [R1+0xf8], R30 ;  /* 0x0000f81e01007387 */ /* 0x000fe80000100800 */
[----:B------:R-:W-:Y:S04]  /*68e0*/  STL [R1+0xf4], R27 ;  /* 0x0000f41b01007387 */ /* 0x000fe80000100800 */
[----:B------:R0:W-:Y:S04]  /*68f0*/  STL [R1+0x394], R6 ;  /* 0x0003940601007387 */ /* 0x0001e80000100800 */
[----:B0-----:R-:W3:Y:S04]  /*6900*/  LDL.LU R6, [R1+0x134] ;  /* 0x0001340001067983 */ /* 0x001ee80000300800 */
[----:B------:R-:W-:Y:S01]  /*6910*/  STL [R1+0xfc], R26 ;  /* 0x0000fc1a01007387 */ /* 0x000fe20000100800 */
[----:B------:R-:W-:Y:S08]  /*6920*/  MUFU.EX2 R98, R98 ;  /* 0x0000006200627308 */ /* 0x000ff00000000800 */
[----:B------:R-:W-:Y:S08]  /*6930*/  MUFU.EX2 R93, R93 ;  /* 0x0000005d005d7308 */ /* 0x000ff00000000800 */
[----:B------:R-:W-:Y:S08]  /*6940*/  MUFU.EX2 R60, R60 ;  /* 0x0000003c003c7308 */ /* 0x000ff00000000800 */
[----:B------:R-:W-:Y:S08]  /*6950*/  MUFU.EX2 R61, R61 ;  /* 0x0000003d003d7308 */ /* 0x000ff00000000800 */
[----:B------:R-:W-:Y:S08]  /*6960*/  MUFU.EX2 R58, R58 ;  /* 0x0000003a003a7308 */ /* 0x000ff00000000800 */
[----:B------:R-:W-:Y:S08]  /*6970*/  MUFU.EX2 R59, R59 ;  /* 0x0000003b003b7308 */ /* 0x000ff00000000800 */
[----:B------:R-:W-:Y:S08]  /*6980*/  MUFU.EX2 R23, R23 ;  /* 0x0000001700177308 */ /* 0x000ff00000000800 */
[----:B------:R-:W0:Y:S08]  /*6990*/  MUFU.EX2 R56, R56 ;  /* 0x0000003800387308 */ /* 0x000e300000000800 */
[----:B------:R-:W1:Y:S01]  /*69a0*/  MUFU.EX2 R57, R57 ;  /* 0x0000003900397308 */ /* 0x000e620000000800 */
[----:B------:R-:W-:Y:S01]  /*69b0*/  BAR.SYNC.DEFER_BLOCKING 0x0 ;  /* 0x0000000000007b1d */ /* 0x000fe20000010000 */
[----:B--2---:R-:W-:-:S05]  /*69c0*/  F2FP.BF16.F32.PACK_AB R24, R5, R25 ;  /* 0x000000190518723e */ /* 0x004fca00000010ff */
[----:B---3--:R-:W-:Y:S04]  /*69d0*/  STL [R1+0x398], R6 ;  /* 0x0003980601007387 */ /* 0x008fe80000100800 */
[----:B------:R2:W-:Y:S04]  /*69e0*/  STL [R1+0x39c], R5 ;  /* 0x00039c0501007387 */ /* 0x0005e80000100800 */
[----:B--2---:R-:W2:Y:S01]  /*69f0*/  LDL.LU R5, [R1+0x13c] ;  /* 0x00013c0001057983 */ /* 0x004ea20000300800 */
[----:B----4-:R-:W-:-:S03]  /*6a00*/  F2FP.BF16.F32.PACK_AB R48, R32, R6 ;  /* 0x000000062030723e */ /* 0x010fc600000010ff */
[----:B--2---:R-:W-:Y:S04]  /*6a10*/  STL [R1+0x3a0], R5 ;  /* 0x0003a00501007387 */ /* 0x004fe80000100800 */
[----:B------:R-:W2:Y:S01]  /*6a20*/  LDL.LU R6, [R1+0x138] ;  /* 0x0001380001067983 */ /* 0x000ea20000300800 */
[----:B0-----:R-:W-:Y:S02]  /*6a30*/  F2FP.BF16.F32.PACK_AB R41, R56, R23 ;  /* 0x000000173829723e */ /* 0x001fe400000010ff */
[----:B-1----:R-:W-:Y:S02]  /*6a40*/  F2FP.BF16.F32.PACK_AB R43, R58, R57 ;  /* 0x000000393a2b723e */ /* 0x002fe400000010ff */
[----:B------:R-:W-:Y:S02]  /*6a50*/  F2FP.BF16.F32.PACK_AB R45, R0, R59 ;  /* 0x0000003b002d723e */ /* 0x000fe400000010ff */
[----:B------:R-:W-:-:S02]  /*6a60*/  F2FP.BF16.F32.PACK_AB R47, R61, R60 ;  /* 0x0000003c3d2f723e */ /* 0x000fc400000010ff */
[----:B------:R-:W-:Y:S02]  /*6a70*/  F2FP.BF16.F32.PACK_AB R51, R64, R65 ;  /* 0x000000414033723e */ /* 0x000fe400000010ff */
[----:B------:R-:W-:Y:S02]  /*6a80*/  F2FP.BF16.F32.PACK_AB R49, R68, R69 ;  /* 0x000000454431723e */ /* 0x000fe400000010ff */
[----:B------:R-:W-:Y:S02]  /*6a90*/  F2FP.BF16.F32.PACK_AB R55, R72, R73 ;  /* 0x000000494837723e */ /* 0x000fe400000010ff */
[----:B------:R-:W-:Y:S02]  /*6aa0*/  F2FP.BF16.F32.PACK_AB R53, R76, R77 ;  /* 0x0000004d4c35723e */ /* 0x000fe400000010ff */
        /* <DEDUP_REMOVED lines=12> */
[----:B------:R-:W-:Y:S01]  /*6b70*/  F2FP.BF16.F32.PACK_AB R28, R117, R123 ;  /* 0x0000007b751c723e */ /* 0x000fe200000010ff */
[----:B--2---:R-:W-:Y:S04]  /*6b80*/  STL [R1+0x3a8], R6 ;  /* 0x0003a80601007387 */ /* 0x004fe80000100800 */
[----:B------:R-:W-:Y:S04]  /*6b90*/  STL [R1+0x3ac], R4 ;  /* 0x0003ac0401007387 */ /* 0x000fe80000100800 */
[----:B------:R-:W-:Y:S04]  /*6ba0*/  STL [R1+0x3a4], R99 ;  /* 0x0003a46301007387 */ /* 0x000fe80000100800 */
[----:B------:R-:W-:Y:S04]  /*6bb0*/  STL [R1+0x3b0], R117 ;  /* 0x0003b07501007387 */ /* 0x000fe80000100800 */
[----:B------:R-:W-:Y:S04]  /*6bc0*/  STL [R1+0x43c], R113 ;  /* 0x00043c7101007387 */ /* 0x000fe80000100800 */
[----:B------:R-:W-:Y:S04]  /*6bd0*/  STL [R1+0x438], R106 ;  /* 0x0004386a01007387 */ /* 0x000fe80000100800 */
[----:B------:R-:W-:Y:S04]  /*6be0*/  STL.64 [R1+0x430], R104 ;  /* 0x0004306801007387 */ /* 0x000fe80000100a00 */
[----:B------:R-:W-:Y:S04]  /*6bf0*/  STL.64 [R1+0x428], R102 ;  /* 0x0004286601007387 */ /* 0x000fe80000100a00 */
[----:B------:R-:W-:Y:S04]  /*6c00*/  STL [R1+0x424], R101 ;  /* 0x0004246501007387 */ /* 0x000fe80000100800 */
[----:B------:R-:W-:Y:S04]  /*6c10*/  STL [R1+0x420], R98 ;  /* 0x0004206201007387 */ /* 0x000fe80000100800 */
[----:B------:R-:W-:Y:S04]  /*6c20*/  STL.64 [R1+0x418], R96 ;  /* 0x0004186001007387 */ /* 0x000fe80000100a00 */
[----:B------:R-:W-:Y:S04]  /*6c30*/  STL.64 [R1+0x410], R94 ;  /* 0x0004105e01007387 */ /* 0x000fe80000100a00 */
[----:B------:R-:W-:Y:S04]  /*6c40*/  STL.64 [R1+0x408], R92 ;  /* 0x0004085c01007387 */ /* 0x000fe80000100a00 */
[----:B------:R-:W-:Y:S04]  /*6c50*/  STL [R1+0x404], R91 ;  /* 0x0004045b01007387 */ /* 0x000fe80000100800 */
[----:B------:R-:W-:Y:S04]  /*6c60*/  STL [R1+0x400], R84 ;  /* 0x0004005401007387 */ /* 0x000fe80000100800 */
[----:B------:R-:W-:Y:S04]  /*6c70*/  STL.64 [R1+0x3f8], R80 ;  /* 0x0003f85001007387 */ /* 0x000fe80000100a00 */
[----:B------:R-:W-:Y:S04]  /*6c80*/  STL.64 [R1+0x3f0], R76 ;  /* 0x0003f04c01007387 */ /* 0x000fe80000100a00 */
[----:B------:R-:W-:Y:S04]  /*6c90*/  STL.64 [R1+0x3e0], R72 ;  /* 0x0003e04801007387 */ /* 0x000fe80000100a00 */
[----:B------:R-:W-:Y:S04]  /*6ca0*/  STL.64 [R1+0x3d8], R68 ;  /* 0x0003d84401007387 */ /* 0x000fe80000100a00 */
[----:B------:R-:W-:Y:S04]  /*6cb0*/  STL.64 [R1+0x3d0], R64 ;  /* 0x0003d04001007387 */ /* 0x000fe80000100a00 */
[----:B------:R-:W-:Y:S04]  /*6cc0*/  STL.64 [R1+0x3c8], R60 ;  /* 0x0003c83c01007387 */ /* 0x000fe80000100a00 */
[----:B------:R-:W-:Y:S04]  /*6cd0*/  STL.64 [R1+0x3c0], R58 ;  /* 0x0003c03a01007387 */ /* 0x000fe80000100a00 */
[----:B------:R0:W-:Y:S04]  /*6ce0*/  STL.64 [R1+0x3b8], R56 ;  /* 0x0003b83801007387 */ /* 0x0001e80000100a00 */
[----:B0-----:R-:W2:Y:S04]  /*6cf0*/  LDL.LU.64 R56, [R1] ;  /* 0x0000000001387983 */ /* 0x001ea80000300a00 */
[----:B------:R-:W2:Y:S04]  /*6d00*/  LDL.LU.64 R58, [R1+0x8] ;  /* 0x00000800013a7983 */ /* 0x000ea80000300a00 */
        /* <DEDUP_REMOVED lines=29> */
[----:B------:R-:W2:Y:S01]  /*6ee0*/  LDL.LU.64 R118, [R1+0xf8] ;  /* 0x0000f80001767983 */ /* 0x000ea20000300a00 */
[----:B------:R-:W-:Y:S01]  /*6ef0*/  F2FP.BF16.F32.PACK_AB R52, R3, R2 ;  /* 0x000000020334723e */ /* 0x000fe200000010ff */
[----:B------:R-:W-:Y:S08]  /*6f00*/  MUFU.EX2 R7, R7 ;  /* 0x0000000700077308 */ /* 0x000ff00000000800 */
[----:B------:R-:W0:Y:S08]  /*6f10*/  MUFU.EX2 R8, R8 ;  /* 0x0000000800087308 */ /* 0x000e300000000800 */
[----:B------:R-:W-:Y:S08]  /*6f20*/  MUFU.EX2 R9, R9 ;  /* 0x0000000900097308 */ /* 0x000ff00000000800 */
[----:B------:R-:W1:Y:S01]  /*6f30*/  MUFU.EX2 R10, R10 ;  /* 0x0000000a000a7308 */ /* 0x000e620000000800 */
[----:B0-----:R-:W-:-:S02]  /*6f40*/  F2FP.BF16.F32.PACK_AB R25, R8, R7 ;  /* 0x000000070819723e */ /* 0x001fc400000010ff */
[----:B-1----:R-:W-:Y:S01]  /*6f50*/  F2FP.BF16.F32.PACK_AB R27, R10, R9 ;  /* 0x000000090a1b723e */ /* 0x002fe200000010ff */
[----:B--2---:R-:W-:-:S06]  /*6f60*/  WARPGROUP.ARRIVE ;  /* 0x00000000000079c5 */ /* 0x004fcc0000000000 */
[----:B------:R-:W-:Y:S03]  /*6f70*/  HGMMA.64x128x16.F32.BF16 R56, R52, gdesc[UR16], R56, gsb0 ;  /* 0x01e0001034387df0 */ /* 0x000fe60008001838 */
[----:B------:R-:W-:Y:S02]  /*6f80*/  WARPGROUP.DEPBAR.LE gsb0, 0x0 ;  /* 0x00008000000079c5 */ /* 0x000fe40000010000 */
[----:B------:R-:W-:-:S07]  /*6f90*/  WARPGROUP.ARRIVE ;  /* 0x00000000000079c5 */ /* 0x000fce0000000000 */
[----:B------:R-:W-:Y:S01]  /*6fa0*/  HGMMA.64x128x16.F32.BF16 R56, R48, gdesc[UR8], R56, gsb0 ;  /* 0x01e0000830387df0 */ /* 0x000fe20008001838 */
[----:B------:R-:W-:Y:S08]  /*6fb0*/  MUFU.EX2 R11, R11 ;  /* 0x0000000b000b7308 */ /* 0x000ff00000000800 */
[----:B------:R-:W0:Y:S08]  /*6fc0*/  MUFU.EX2 R12, R12 ;  /* 0x0000000c000c7308 */ /* 0x000e300000000800 */
[----:B------:R-:W-:Y:S08]  /*6fd0*/  MUFU.EX2 R13, R13 ;  /* 0x0000000d000d7308 */ /* 0x000ff00000000800 */
[----:B------:R-:W1:Y:S01]  /*6fe0*/  MUFU.EX2 R14, R14 ;  /* 0x0000000e000e7308 */ /* 0x000e620000000800 */
[----:B0-----:R-:W-:Y:S01]  /*6ff0*/  F2FP.BF16.F32.PACK_AB R29, R12, R11 ;  /* 0x0000000b0c1d723e */ /* 0x001fe200000010ff */
[----:B------:R-:W-:-:S02]  /*7000*/  WARPGROUP.DEPBAR.LE gsb0, 0x0 ;  /* 0x00008000000079c5 */ /* 0x000fc40000010000 */
[----:B------:R-:W-:-:S06]  /*7010*/  WARPGROUP.ARRIVE ;  /* 0x00000000000079c5 */ /* 0x000fcc0000000000 */
[----:B------:R-:W-:Y:S01]  /*7020*/  HGMMA.64x128x16.F32.BF16 R56, R24, gdesc[UR24], R56, gsb0 ;  /* 0x01e0001818387df0 */ /* 0x000fe20008001838 */
[----:B-1----:R-:W-:Y:S01]  /*7030*/  F2FP.BF16.F32.PACK_AB R31, R14, R13 ;  /* 0x0000000d0e1f723e */ /* 0x002fe200000010ff */
        /* <DEDUP_REMOVED lines=17> */
[----:B-1----:R-:W-:Y:S02]  /*7150*/  F2FP.BF16.F32.PACK_AB R39, R22, R21 ;  /* 0x000000151627723e */ /* 0x002fe400000010ff */
[----:B------:R-:W-:Y:S02]  /*7160*/  WARPGROUP.DEPBAR.LE gsb0, 0x0 ;  /* 0x00008000000079c5 */ /* 0x000fe40000010000 */
[----:B------:R-:W-:-:S07]  /*7170*/  WARPGROUP.ARRIVE ;  /* 0x00000000000079c5 */ /* 0x000fce0000000000 */
[----:B------:R-:W-:Y:S03]  /*7180*/  HGMMA.64x128x16.F32.BF16 R56, R36, gdesc[UR36], R56, gsb0 ;  /* 0x01e0002424387df0 */ /* 0x000fe60008001838 */
[----:B------:R-:W-:Y:S02]  /*7190*/  WARPGROUP.DEPBAR.LE gsb0, 0x0 ;  /* 0x00008000000079c5 */ /* 0x000fe40000010000 */
[----:B------:R-:W-:-:S07]  /*71a0*/  WARPGROUP.ARRIVE ;  /* 0x00000000000079c5 */ /* 0x000fce0000000000 */
[----:B------:R-:W-:Y:S01]  /*71b0*/  HGMMA.64x128x16.F32.BF16 R56, R40, gdesc[UR40], R56, gsb0 ;  /* 0x01e0002828387df0 */ /* 0x000fe20008001838 */
[----:B------:R-:W-:Y:S01]  /*71c0*/  MOV R24, R2 ;  /* 0x0000000200187202 */ /* 0x000fe20000000f00 */
[----:B------:R-:W-:-:S04]  /*71d0*/  IMAD.MOV.U32 R5, RZ, RZ, R3 ;  /* 0x000000ffff057224 */ /* 0x000fc800078e0003 */
[----:B------:R-:W-:Y:S01]  /*71e0*/  FADD R24, R24, R5 ;  /* 0x0000000518187221 */ /* 0x000fe20000000000 */
[----:B------:R-:W-:Y:S02]  /*71f0*/  WARPGROUP.DEPBAR.LE gsb0, 0x0 ;  /* 0x00008000000079c5 */ /* 0x000fe40000010000 */
        /* <DEDUP_REMOVED lines=28> */
[----:B------:R-:W-:Y:S04]  /*73c0*/  STL.64 [R1+0xe8], R114 ;  /* 0x0000e87201007387 */ /* 0x000fe80000100a00 */
[----:B------:R-:W-:Y:S04]  /*73d0*/  STL.64 [R1+0xf0], R116 ;  /* 0x0000f07401007387 */ /* 0x000fe80000100a00 */
[----:B------:R1:W-:Y:S04]  /*73e0*/  STL.64 [R1+0xf8], R118 ;  /* 0x0000f87601007387 */ /* 0x0003e80000100a00 */
[----:B0-----:R-:W2:Y:S04]  /*73f0*/  LDL.LU R113, [R1+0x43c] ;  /* 0x00043c0001717983 */ /* 0x001ea80000300800 */
[----:B------:R-:W3:Y:S04]  /*7400*/  LDL.LU R106, [R1+0x438] ;  /* 0x00043800016a7983 */ /* 0x000ee80000300800 */
[----:B------:R-:W4:Y:S04]  /*7410*/  LDL.LU.64 R104, [R1+0x430] ;  /* 0x0004300001687983 */ /* 0x000f280000300a00 */
[----:B------:R-:W5:Y:S04]  /*7420*/  LDL.LU.64 R102, [R1+0x428] ;  /* 0x0004280001667983 */ /* 0x000f680000300a00 */
[----:B------:R-:W5:Y:S04]  /*7430*/  LDL.LU R101, [R1+0x424] ;  /* 0x0004240001657983 */ /* 0x000f680000300800 */
[----:B------:R-:W5:Y:S04]  /*7440*/  LDL.LU R98, [R1+0x420] ;  /* 0x0004200001627983 */ /* 0x000f680000300800 */
[----:B------:R-:W5:Y:S04]  /*7450*/  LDL.LU.64 R96, [R1+0x418] ;  /* 0x0004180001607983 */ /* 0x000f680000300a00 */
[----:B------:R-:W5:Y:S04]  /*7460*/  LDL.LU.64 R94, [R1+0x410] ;  /* 0x00041000015e7983 */ /* 0x000f680000300a00 */
[----:B------:R-:W5:Y:S04]  /*7470*/  LDL.LU.64 R92, [R1+0x408] ;  /* 0x00040800015c7983 */ /* 0x000f680000300a00 */
[----:B------:R-:W5:Y:S04]  /*7480*/  LDL.LU R91, [R1+0x404] ;  /* 0x00040400015b7983 */ /* 0x000f680000300800 */
[----:B------:R-:W5:Y:S04]  /*7490*/  LDL.LU R84, [R1+0x400] ;  /* 0x0004000001547983 */ /* 0x000f680000300800 */
[----:B------:R-:W5:Y:S04]  /*74a0*/  LDL.LU.64 R80, [R1+0x3f8] ;  /* 0x0003f80001507983 */ /* 0x000f680000300a00 */
[----:B------:R-:W2:Y:S01]  /*74b0*/  LDL.LU.64 R76, [R1+0x3f0] ;  /* 0x0003f000014c7983 */ /* 0x000ea20000300a00 */
[----:B------:R-:W-:-:S03]  /*74c0*/  MOV R62, R58 ;  /* 0x0000003a003e7202 */ /* 0x000fc60000000f00 */
[----:B------:R-:W3:Y:S01]  /*74d0*/  LDL.LU.64 R72, [R1+0x3e0] ;  /* 0x0003e00001487983 */ /* 0x000ee20000300a00 */
[----:B------:R-:W-:-:S03]  /*74e0*/  MOV R2, R56 ;  /* 0x0000003800027202 */ /* 0x000fc60000000f00 */
[----:B------:R-:W4:Y:S01]  /*74f0*/  LDL.LU.64 R68, [R1+0x3d8] ;  /* 0x0003d80001447983 */ /* 0x000f220000300a00 */
[----:B------:R-:W-:-:S03]  /*7500*/  IMAD.MOV.U32 R3, RZ, RZ, R57 ;  /* 0x000000ffff037224 */ /* 0x000fc600078e0039 */
[----:B------:R-:W5:Y:S04]  /*7510*/  LDL.LU.64 R64, [R1+0x3d0] ;  /* 0x0003d00001407983 */ /* 0x000f680000300a00 */
[----:B------:R-:W5:Y:S04]  /*7520*/  LDL.LU.64 R60, [R1+0x3c8] ;  /* 0x0003c800013c7983 */ /* 0x000f680000300a00 */
[----:B------:R-:W5:Y:S04]  /*7530*/  LDL.LU.64 R58, [R1+0x3c0] ;  /* 0x0003c000013a7983 */ /* 0x000f680000300a00 */
[----:B------:R-:W5:Y:S04]  /*7540*/  LDL.LU.64 R56, [R1+0x3b8] ;  /* 0x0003b80001387983 */ /* 0x000f680000300a00 */
[----:B------:R-:W5:Y:S04]  /*7550*/  LDL.LU R63, [R1+0xc] ;  /* 0x00000c00013f7983 */ /* 0x000f680000300800 */
        /* <DEDUP_REMOVED lines=9> */
[----:B-1----:R-:W5:Y:S04]  /*75f0*/  LDL.LU R119, [R1+0x34] ;  /* 0x0000340001777983 */ /* 0x002f680000300800 */
        /* <DEDUP_REMOVED lines=51> */
[----:B------:R-:W4:Y:S04]  /*7930*/  LDL.LU R6, [R1+0x3a8] ;  /* 0x0003a80001067983 */ /* 0x000f280000300800 */
[----:B------:R-:W5:Y:S04]  /*7940*/  LDL.LU R25, [R1+0xfc] ;  /* 0x0000fc0001197983 */ /* 0x000f680000300800 */
[----:B------:R-:W5:Y:S04]  /*7950*/  LDL.LU R99, [R1+0x3a4] ;  /* 0x0003a40001637983 */ /* 0x000f680000300800 */
[----:B------:R-:W4:Y:S01]  /*7960*/  LDL.LU R5, [R1+0x3a0] ;  /* 0x0003a00001057983 */ /* 0x000f220000300800 */
[----:B--2---:R-:W-:-:S03]  /*7970*/  FADD R76, R77, R76 ;  /* 0x0000004c4d4c7221 */ /* 0x004fc60000000000 */
[----:B------:R-:W2:Y:S01]  /*7980*/  LDL.LU R77, [R1+0x11c] ;  /* 0x00011c00014d7983 */ /* 0x000ea20000300800 */
[----:B---3--:R-:W-:Y:S01]  /*7990*/  FADD R76, R73, R76 ;  /* 0x0000004c494c7221 */ /* 0x008fe20000000000 */
[----:B----4-:R-:W-:Y:S02]  /*79a0*/  FADD R24, R5, R24 ;  /* 0x0000001805187221 */ /* 0x010fe40000000000 */
[----:B------:R-:W3:Y:S02]  /*79b0*/  LDL.LU R5, [R1+0x39c] ;  /* 0x00039c0001057983 */ /* 0x000ee40000300800 */
[----:B------:R-:W-:Y:S02]  /*79c0*/  FADD R24, R6, R24 ;  /* 0x0000001806187221 */ /* 0x000fe40000000000 */
[----:B------:R-:W4:Y:S04]  /*79d0*/  LDL.LU R73, [R1+0x128] ;  /* 0x0001280001497983 */ /* 0x000f280000300800 */
[----:B------:R-:W5:Y:S01]  /*79e0*/  LDL.LU R6, [R1+0x398] ;  /* 0x0003980001067983 */ /* 0x000f620000300800 */
[----:B------:R-:W-:-:S03]  /*79f0*/  FADD R76, R72, R76 ;  /* 0x0000004c484c7221 */ /* 0x000fc60000000000 */
[----:B------:R-:W2:Y:S01]  /*7a00*/  LDL.LU R72, [R1+0x12c] ;  /* 0x00012c0001487983 */ /* 0x000ea20000300800 */
[----:B------:R-:W-:Y:S01]  /*7a10*/  FADD R76, R69, R76 ;  /* 0x0000004c454c7221 */ /* 0x000fe20000000000 */
[----:B-----5:R-:W-:Y:S02]  /*7a20*/  FADD R24, R6, R24 ;  /* 0x0000001806187221 */ /* 0x020fe40000000000 */
[----:B------:R-:W5:Y:S04]  /*7a30*/  LDL.LU R6, [R1+0x394] ;  /* 0x0003940001067983 */ /* 0x000f680000300800 */
[----:B------:R-:W3:Y:S01]  /*7a40*/  LDL.LU R69, [R1+0x130] ;  /* 0x0001300001457983 */ /* 0x000ee20000300800 */
[----:B------:R-:W-:-:S04]  /*7a50*/  FADD R76, R68, R76 ;  /* 0x0000004c444c7221 */ /* 0x000fc80000000000 */
[----:B------:R-:W-:-:S04]  /*7a60*/  FADD R76, R65, R76 ;  /* 0x0000004c414c7221 */ /* 0x000fc80000000000 */
[----:B------:R-:W-:-:S04]  /*7a70*/  FADD R76, R64, R76 ;  /* 0x0000004c404c7221 */ /* 0x000fc80000000000 */
[----:B------:R-:W-:-:S04]  /*7a80*/  FADD R76, R7, R76 ;  /* 0x0000004c074c7221 */ /* 0x000fc80000000000 */
[----:B------:R-:W-:-:S04]  /*7a90*/  FADD R76, R8, R76 ;  /* 0x0000004c084c7221 */ /* 0x000fc80000000000 */
[----:B------:R-:W-:-:S04]  /*7aa0*/  FADD R76, R9, R76 ;  /* 0x0000004c094c7221 */ /* 0x000fc80000000000 */
[----:B------:R-:W-:Y:S01]  /*7ab0*/  FADD R76, R10, R76 ;  /* 0x0000004c0a4c7221 */ /* 0x000fe20000000000 */
[----:B---3--:R-:W-:-:S04]  /*7ac0*/  FADD R24, R69, R24 ;  /* 0x0000001845187221 */ /* 0x008fc80000000000 */
[----:B--2---:R-:W-:-:S04]  /*7ad0*/  FADD R24, R72, R24 ;  /* 0x0000001848187221 */ /* 0x004fc80000000000 */
[----:B----4-:R-:W-:-:S04]  /*7ae0*/  FADD R24, R73, R24 ;  /* 0x0000001849187221 */ /* 0x010fc80000000000 */
[----:B------:R-:W-:-:S04]  /*7af0*/  FADD R24, R77, R24 ;  /* 0x000000184d187221 */ /* 0x000fc80000000000 */
[----:B------:R-:W-:Y:S02]  /*7b00*/  FADD R24, R5, R24 ;  /* 0x0000001805187221 */ /* 0x000fe40000000000 */
[----:B------:R-:W2:Y:S02]  /*7b10*/  LDL.LU R5, [R1+0x390] ;  /* 0x0003900001057983 */ /* 0x000ea40000300800 */
[----:B------:R-:W-:Y:S02]  /*7b20*/  FADD R24, R4, R24 ;  /* 0x0000001804187221 */ /* 0x000fe40000000000 */
[----:B------:R-:W3:Y:S02]  /*7b30*/  LDL.LU R4, [R1+0x38c] ;  /* 0x00038c0001047983 */ /* 0x000ee40000300800 */
[----:B------:R-:W-:Y:S02]  /*7b40*/  FADD R24, R99, R24 ;  /* 0x0000001863187221 */ /* 0x000fe40000000000 */
[----:B------:R-:W4:Y:S01]  /*7b50*/  LDL.LU R99, [R1+0x388] ;  /* 0x0003880001637983 */ /* 0x000f220000300800 */
[----:B------:R-:W-:Y:S01]  /*7b60*/  FADD R76, R11, R76 ;  /* 0x0000004c0b4c7221 */ /* 0x000fe20000000000 */
[----:B------:R-:W-:-:S03]  /*7b70*/  FADD R24, R123, R24 ;  /* 0x000000187b187221 */ /* 0x000fc60000000000 */
        /* <DEDUP_REMOVED lines=23> */
[----:B------:R-:W-:Y:S01]  /*7cf0*/  FADD R24, R95, R24 ;  /* 0x000000185f187221 */ /* 0x000fe20000000000 */
[----:B------:R-:W-:Y:S01]  /*7d00*/  IMAD.MOV.U32 R68, RZ, RZ, R122 ;  /* 0x000000ffff447224 */ /* 0x000fe200078e007a */
[----:B------:R-:W-:Y:S01]  /*7d10*/  MOV R69, R121 ;  /* 0x0000007900457202 */ /* 0x000fe20000000f00 */
        /* <DEDUP_REMOVED lines=21> */
[----:B------:R-:W-:-:S02]  /*7e70*/  MOV R117, R31 ;  /* 0x0000001f00757202 */ /* 0x000fc40000000f00 */
[----:B------:R-:W-:Y:S02]  /*7e80*/  MOV R119, R29 ;  /* 0x0000001d00777202 */ /* 0x000fe40000000f00 */
[----:B------:R-:W-:Y:S02]  /*7e90*/  MOV R121, R27 ;  /* 0x0000001b00797202 */ /* 0x000fe40000000f00 */
[----:B------:R-:W-:Y:S01]  /*7ea0*/  MOV R123, R25 ;  /* 0x00000019007b7202 */ /* 0x000fe20000000f00 */
[----:B----4-:R-:W-:Y:S04]  /*7eb0*/  STL [R1+0x37c], R99 ;  /* 0x00037c6301007387 */ /* 0x010fe80000100800 */
[----:B------:R0:W-:Y:S04]  /*7ec0*/  STL [R1+0x378], R94 ;  /* 0x0003785e01007387 */ /* 0x0001e80000100800 */
[----:B------:R1:W-:Y:S04]  /*7ed0*/  STL.64 [R1+0x370], R92 ;  /* 0x0003705c01007387 */ /* 0x0003e80000100a00 */
[----:B------:R4:W-:Y:S04]  /*7ee0*/  STL [R1+0x36c], R91 ;  /* 0x00036c5b01007387 */ /* 0x0009e80000100800 */
[----:B------:R5:W-:Y:S01]  /*7ef0*/  STL [R1+0x368], R84 ;  /* 0x0003685401007387 */ /* 0x000be20000100800 */
[----:B0-----:R-:W-:-:S03]  /*7f00*/  IMAD.MOV.U32 R94, RZ, RZ, R108 ;  /* 0x000000ffff5e7224 */ /* 0x001fc600078e006c */
[----:B------:R0:W-:Y:S01]  /*7f10*/  STL.64 [R1+0x360], R80 ;  /* 0x0003605001007387 */ /* 0x0001e20000100a00 */
[----:B-1----:R-:W-:Y:S01]  /*7f20*/  IMAD.MOV.U32 R92, RZ, RZ, R110 ;  /* 0x000000ffff5c7224 */ /* 0x002fe200078e006e */
[----:B----4-:R-:W-:Y:S02]  /*7f30*/  MOV R91, R111 ;  /* 0x0000006f005b7202 */ /* 0x010fe40000000f00 */
[----:B------:R1:W-:Y:S01]  /*7f40*/  STL [R1+0x358], R76 ;  /* 0x0003584c01007387 */ /* 0x0003e20000100800 */
[----:B------:R-:W-:Y:S01]  /*7f50*/  MOV R93, R109 ;  /* 0x0000006d005d7202 */ /* 0x000fe20000000f00 */
[----:B-----5:R-:W-:Y:S01]  /*7f60*/  IMAD.MOV.U32 R84, RZ, RZ, R112 ;  /* 0x000000ffff547224 */ /* 0x020fe200078e0070 */
[----:B------:R-:W-:Y:S01]  /*7f70*/  MOV R99, R53 ;  /* 0x0000003500637202 */ /* 0x000fe20000000f00 */
[----:B------:R4:W-:Y:S01]  /*7f80*/  STL.64 [R1+0x350], R60 ;  /* 0x0003503c01007387 */ /* 0x0009e20000100a00 */
[----:B------:R-:W-:Y:S01]  /*7f90*/  IMAD.MOV.U32 R108, RZ, RZ, R40 ;  /* 0x000000ffff6c7224 */ /* 0x000fe200078e0028 */
[----:B------:R-:W-:Y:S01]  /*7fa0*/  MOV R109, R39 ;  /* 0x00000027006d7202 */ /* 0x000fe20000000f00 */
[----:B------:R-:W-:Y:S01]  /*7fb0*/  IMAD.MOV.U32 R110, RZ, RZ, R38 ;  /* 0x000000ffff6e7224 */ /* 0x000fe200078e0026 */
[----:B0-----:R-:W-:Y:S01]  /*7fc0*/  MOV R81, R114 ;  /* 0x0000007200517202 */ /* 0x001fe20000000f00 */
[----:B------:R-:W-:Y:S01]  /*7fd0*/  IMAD.MOV.U32 R80, RZ, RZ, R115 ;  /* 0x000000ffff507224 */ /* 0x000fe200078e0073 */
[----:B------:R-:W-:Y:S01]  /*7fe0*/  MOV R111, R37 ;  /* 0x00000025006f7202 */ /* 0x000fe20000000f00 */
[----:B-1----:R-:W-:Y:S01]  /*7ff0*/  IMAD.MOV.U32 R76, RZ, RZ, R118 ;  /* 0x000000ffff4c7224 */ /* 0x002fe200078e0076 */
[----:B------:R-:W-:Y:S01]  /*8000*/  MOV R115, R33 ;  /* 0x0000002100737202 */ /* 0x000fe20000000f00 */
[----:B------:R-:W-:-:S02]  /*8010*/  IMAD.MOV.U32 R112, RZ, RZ, R36 ;  /* 0x000000ffff707224 */ /* 0x000fc400078e0024 */
[----:B------:R-:W-:Y:S01]  /*8020*/  IMAD.MOV.U32 R114, RZ, RZ, R34 ;  /* 0x000000ffff727224 */ /* 0x000fe200078e0022 */
[----:B----4-:R-:W-:Y:S01]  /*8030*/  MOV R61, R3 ;  /* 0x00000003003d7202 */ /* 0x010fe20000000f00 */
[----:B------:R-:W-:Y:S02]  /*8040*/  IMAD.MOV.U32 R60, RZ, RZ, R2 ;  /* 0x000000ffff3c7224 */ /* 0x000fe400078e0002 */
[----:B------:R-:W-:Y:S01]  /*8050*/  IMAD.MOV.U32 R118, RZ, RZ, R30 ;  /* 0x000000ffff767224 */ /* 0x000fe200078e001e */
[----:B------:R-:W4:Y:S04]  /*8060*/  LDL.LU R2, [R1+0x384] ;  /* 0x0003840001027983 */ /* 0x000f280000300800 */
[----:B------:R-:W5:Y:S01]  /*8070*/  LDL.LU R3, [R1+0x380] ;  /* 0x0003800001037983 */ /* 0x000f620000300800 */
[----:B------:R-:W-:-:S06]  /*8080*/  WARPGROUP.ARRIVE ;  /* 0x00000000000079c5 */ /* 0x000fcc0000000000 */
[----:B------:R-:W-:Y:S01]  /*8090*/  HGMMA.64x128x16.F32.BF16 R60, R44, gdesc[UR12], R60, gsb0 ;  /* 0x01e0000c2c3c7df0 */ /* 0x000fe2000800183c */
[----:B------:R-:W-:Y:S04]  /*80a0*/  STL.64 [R1+0x348], R58 ;  /* 0x0003483a01007387 */ /* 0x000fe80000100a00 */
[----:B------:R-:W-:Y:S01]  /*80b0*/  STL.64 [R1+0x340], R56 ;  /* 0x0003403801007387 */ /* 0x000fe20000100a00 */
[----:B------:R-:W-:-:S03]  /*80c0*/  WARPGROUP.DEPBAR.LE gsb0, 0x0 ;  /* 0x00008000000079c5 */ /* 0x000fc60000010000 */
[----:B------:R-:W-:Y:S04]  /*80d0*/  STL.64 [R1], R60 ;  /* 0x0000003c01007387 */ /* 0x000fe80000100a00 */
        /* <DEDUP_REMOVED lines=19> */
[----:B------:R3:W-:Y:S04]  /*8210*/  STL.64 [R1+0xa0], R100 ;  /* 0x0000a06401007387 */ /* 0x0007e80000100a00 */
        /* <DEDUP_REMOVED lines=11> */
[----:B0-----:R-:W5:Y:S04]  /*82d0*/  LDL.LU R99, [R1+0x37c] ;  /* 0x00037c0001637983 */ /* 0x001f680000300800 */
[----:B------:R-:W2:Y:S04]  /*82e0*/  LDL.LU R94, [R1+0x378] ;  /* 0x00037800015e7983 */ /* 0x000ea80000300800 */
[----:B------:R-:W5:Y:S04]  /*82f0*/  LDL.LU.64 R92, [R1+0x370] ;  /* 0x00037000015c7983 */ /* 0x000f680000300a00 */
[----:B------:R-:W5:Y:S04]  /*8300*/  LDL.LU R91, [R1+0x36c] ;  /* 0x00036c00015b7983 */ /* 0x000f680000300800 */
[----:B------:R-:W5:Y:S04]  /*8310*/  LDL.LU R84, [R1+0x368] ;  /* 0x0003680001547983 */ /* 0x000f680000300800 */
[----:B------:R-:W5:Y:S04]  /*8320*/  LDL.LU.64 R80, [R1+0x360] ;  /* 0x0003600001507983 */ /* 0x000f680000300a00 */
[----:B------:R-:W5:Y:S04]  /*8330*/  LDL.LU R76, [R1+0x358] ;  /* 0x00035800014c7983 */ /* 0x000f680000300800 */
[----:B------:R-:W5:Y:S04]  /*8340*/  LDL.LU.64 R60, [R1+0x350] ;  /* 0x00035000013c7983 */ /* 0x000f680000300a00 */
[----:B------:R-:W5:Y:S04]  /*8350*/  LDL.LU.64 R58, [R1+0x348] ;  /* 0x00034800013a7983 */ /* 0x000f680000300a00 */
[----:B------:R-:W5:Y:S04]  /*8360*/  LDL.LU.64 R56, [R1+0x340] ;  /* 0x0003400001387983 */ /* 0x000f680000300a00 */
[----:B------:R-:W5:Y:S04]  /*8370*/  LDL.LU R11, [R1+0x124] ;  /* 0x00012400010b7983 */ /* 0x000f680000300800 */
[----:B------:R-:W5:Y:S01]  /*8380*/  LDL.LU R10, [R1+0x120] ;  /* 0x00012000010a7983 */ /* 0x000f620000300800 */
[----:B------:R-:W-:-:S04]  /*8390*/  UIADD3 UR4, UR4, 0x80, URZ ;  /* 0x0000008004047890 */ /* 0x000fc8000fffe03f */
[----:B------:R-:W-:-:S06]  /*83a0*/  UISETP.GE.AND UP0, UPT, UR4, UR44, UPT ;  /* 0x0000002c0400728c */ /* 0x000fcc000bf06270 */
[----:B------:R-:W-:Y:S01]  /*83b0*/  PLOP3.LUT P0, PT, PT, PT, UP0, 0x80, 0x0 ;  /* 0x000000000000781c */ /* 0x000fe20003f0f008 */
[----:B------:R-:W-:Y:S01]  /*83c0*/  ULEA UR5, UR7, UR5, 0x7 ;  /* 0x0000000507057291 */ /* 0x000fe2000f8e383f */
[----:B----4-:R-:W-:Y:S01]  /*83d0*/  IMAD.MOV.U32 R89, RZ, RZ, R2 ;  /* 0x000000ffff597224 */ /* 0x010fe200078e0002 */
[----:B---3--:R-:W-:Y:S01]  /*83e0*/  MOV R100, R4 ;  /* 0x0000000400647202 */ /* 0x008fe20000000f00 */
[----:B--2---:R-:W-:-:S04]  /*83f0*/  FADD R24, R94, R24 ;  /* 0x000000185e187221 */ /* 0x004fc80000000000 */
[----:B-----5:R-:W-:-:S04]  /*8400*/  FADD R24, R93, R24 ;  /* 0x000000185d187221 */ /* 0x020fc80000000000 */
[----:B------:R-:W-:-:S04]  /*8410*/  FADD R24, R92, R24 ;  /* 0x000000185c187221 */ /* 0x000fc80000000000 */
[----:B------:R-:W-:-:S04]  /*8420*/  FADD R24, R91, R24 ;  /* 0x000000185b187221 */ /* 0x000fc80000000000 */
[----:B------:R-:W-:Y:S01]  /*8430*/  FADD R24, R84, R24 ;  /* 0x0000001854187221 */ /* 0x000fe20000000000 */
[----:B------:R-:W-:-:S04]  /*8440*/  FADD R76, R56, R76 ;  /* 0x0000004c384c7221 */ /* 0x000fc80000000000 */
[----:B------:R-:W-:-:S04]  /*8450*/  FADD R76, R57, R76 ;  /* 0x0000004c394c7221 */ /* 0x000fc80000000000 */
[----:B------:R-:W-:-:S04]  /*8460*/  FADD R76, R58, R76 ;  /* 0x0000004c3a4c7221 */ /* 0x000fc80000000000 */
[----:B------:R-:W-:Y:S01]  /*8470*/  FADD R76, R59, R76 ;  /* 0x0000004c3b4c7221 */ /* 0x000fe20000000000 */
[----:B------:R-:W-:-:S03]  /*8480*/  FADD R24, R81, R24 ;  /* 0x0000001851187221 */ /* 0x000fc60000000000 */
[----:B------:R-:W-:Y:S01]  /*8490*/  FADD R76, R0, R76 ;  /* 0x0000004c004c7221 */ /* 0x000fe20000000000 */
[----:B------:R-:W-:-:S03]  /*84a0*/  FADD R24, R80, R24 ;  /* 0x0000001850187221 */ /* 0x000fc60000000000 */
[----:B------:R-:W-:-:S04]  /*84b0*/  FADD R76, R60, R76 ;  /* 0x0000004c3c4c7221 */ /* 0x000fc80000000000 */
[----:B------:R-:W-:Y:S01]  /*84c0*/  FADD R76, R61, R76 ;  /* 0x0000004c3d4c7221 */ /* 0x000fe20000000000 */
[----:B------:R-:W0:Y:S04]  /*84d0*/  SHFL.BFLY PT, R0, R24, 0x2, 0x1f ;  /* 0x0c401f0018007f89 */ /* 0x000e2800000e0000 */
[----:B------:R-:W1:Y:S01]  /*84e0*/  SHFL.BFLY PT, R7, R76, 0x2, 0x1f ;  /* 0x0c401f004c077f89 */ /* 0x000e6200000e0000 */
[----:B0-----:R-:W-:Y:S01]  /*84f0*/  FADD R0, R24, R0 ;  /* 0x0000000018007221 */ /* 0x001fe20000000000 */
[----:B-1----:R-:W-:-:S04]  /*8500*/  FADD R7, R76, R7 ;  /* 0x000000074c077221 */ /* 0x002fc80000000000 */
[----:B------:R-:W0:Y:S04]  /*8510*/  SHFL.BFLY PT, R8, R0, 0x1, 0x1f ;  /* 0x0c201f0000087f89 */ /* 0x000e2800000e0000 */
[----:B------:R-:W1:Y:S01]  /*8520*/  SHFL.BFLY PT, R9, R7, 0x1, 0x1f ;  /* 0x0c201f0007097f89 */ /* 0x000e6200000e0000 */
[----:B0-----:R-:W-:Y:S01]  /*8530*/  FADD R8, R0, R8 ;  /* 0x0000000800087221 */ /* 0x001fe20000000000 */
[----:B-1----:R-:W-:-:S03]  /*8540*/  FADD R9, R7, R9 ;  /* 0x0000000907097221 */ /* 0x002fc60000000000 */
[----:B------:R-:W-:Y:S01]  /*8550*/  FFMA R11, R5, R11, R8 ;  /* 0x0000000b050b7223 */ /* 0x000fe20000000008 */
[----:B------:R-:W-:-:S04]  /*8560*/  FFMA R10, R6, R10, R9 ;  /* 0x0000000a060a7223 */ /* 0x000fc80000000009 */
[----:B------:R1:W-:Y:S04]  /*8570*/  STL [R1+0x124], R11 ;  /* 0x0001240b01007387 */ /* 0x0003e80000100800 */
[----:B------:R1:W-:Y:S01]  /*8580*/  STL [R1+0x120], R10 ;  /* 0x0001200a01007387 */ /* 0x0003e20000100800 */
[----:B------:R-:W-:Y:S01]  /*8590*/  IMAD R3, R99, 0x80, R3 ;  /* 0x0000008063037824 */ /* 0x000fe200078e0203 */
[----:B------:R-:W-:Y:S01]  /*85a0*/  MOV R0, R4 ;  /* 0x0000000400007202 */ /* 0x000fe20000000f00 */
[----:B------:R-:W-:Y:S06]  /*85b0*/  @!P0 BRA `(.L_x_1) ;  /* 0xffffffac00088947 */ /* 0x000fec000383ffff */
.L_x_0:
[----:B------:R-:W2:Y:S01]  /*85c0*/  LDL.LU R3, [R1+0x120] ;  /* 0x0001200001037983 */ /* 0x000ea20000300800 */
[----:B------:R-:W0:Y:S01]  /*85d0*/  LDC R115, c[0x0][0x278] ;  /* 0x00009e00ff737b82 */ /* 0x000e220000000800 */
[----:B------:R-:W-:Y:S02]  /*85e0*/  ULDC.64 UR4, c[0x0][0x270] ;  /* 0x00009c0000047ab9 */ /* 0x000fe40000000a00 */
[----:B------:R-:W3:Y:S04]  /*85f0*/  LDL.LU R22, [R1+0x124] ;  /* 0x0001240001167983 */ /* 0x000ee80000300800 */
[----:B------:R-:W4:Y:S04]  /*8600*/  LDL.LU R5, [R1+0xfc] ;  /* 0x0000fc0001057983 */ /* 0x000f280000300800 */
[----:B------:R-:W5:Y:S04]  /*8610*/  LDL.LU R64, [R1+0xf8] ;  /* 0x0000f80001407983 */ /* 0x000f680000300800 */
[----:B------:R-:W3:Y:S04]  /*8620*/  LDL.LU R63, [R1+0xec] ;  /* 0x0000ec00013f7983 */ /* 0x000ee80000300800 */
        /* <DEDUP_REMOVED lines=10> */
[----:B-1----:R-:W3:Y:S04]  /*86d0*/  LDL.LU R10, [R1+0x98] ;  /* 0x00009800010a7983 */ /* 0x002ee80000300800 */
        /* <DEDUP_REMOVED lines=46> */
[----:B------:R-:W3:Y:S01]  /*89c0*/  LDL.LU R65, [R1+0xc] ;  /* 0x00000c0001417983 */ /* 0x000ee20000300800 */
[----:B--2---:R-:W-:Y:S01]  /*89d0*/  FSETP.GT.AND P0, PT, |R3|, 8.50705917302346158658e+37, PT ;  /* 0x7e8000000300780b */ /* 0x004fe20003f04200 */
[----:B----4-:R-:W-:Y:S01]  /*89e0*/  FMUL R71, R5, 0.25 ;  /* 0x3e80000005477820 */ /* 0x010fe20000400000 */
[----:B-----5:R-:W-:-:S04]  /*89f0*/  FMUL R70, R64, 0.25 ;  /* 0x3e80000040467820 */ /* 0x020fc80000400000 */
[----:B------:R-:W-:Y:S01]  /*8a00*/  FSEL R71, R71, R5, P0 ;  /* 0x0000000547477208 */ /* 0x000fe20000000000 */
[----:B---3--:R-:W-:Y:S01]  /*8a10*/  FMUL R67, R63, 0.25 ;  /* 0x3e8000003f437820 */ /* 0x008fe20000400000 */
[----:B------:R-:W-:Y:S01]  /*8a20*/  FSEL R70, R70, R64, P0 ;  /* 0x0000004046467208 */ /* 0x000fe20000000000 */
[----:B------:R-:W-:-:S03]  /*8a30*/  FMUL R74, R61, 0.25 ;  /* 0x3e8000003d4a7820 */ /* 0x000fc60000400000 */
[----:B------:R-:W-:Y:S01]  /*8a40*/  FSEL R67, R67, R63, P0 ;  /* 0x0000003f43437208 */ /* 0x000fe20000000000 */
[----:B------:R-:W-:Y:S01]  /*8a50*/  FMUL R5, R53, 0.25 ;  /* 0x3e80000035057820 */ /* 0x000fe20000400000 */
[----:B------:R-:W-:Y:S01]  /*8a60*/  FSEL R74, R74, R61, P0 ;  /* 0x0000003d4a4a7208 */ /* 0x000fe20000000000 */
[----:B------:R-:W-:-:S03]  /*8a70*/  FMUL R63, R41, 0.25 ;  /* 0x3e800000293f7820 */ /* 0x000fc60000400000 */
[----:B------:R-:W-:Y:S01]  /*8a80*/  FSEL R5, R5, R53, P0 ;  /* 0x0000003505057208 */ /* 0x000fe20000000000 */
[----:B------:R-:W-:Y:S01]  /*8a90*/  FMUL R61, R54, 0.25 ;  /* 0x3e800000363d7820 */ /* 0x000fe20000400000 */
[----:B------:R-:W1:Y:S01]  /*8aa0*/  S2R R121, SR_TID.X ;  /* 0x0000000000797919 */ /* 0x000e620000002100 */
[----:B------:R-:W-:Y:S02]  /*8ab0*/  FSEL R63, R63, R41, P0 ;  /* 0x000000293f3f7208 */ /* 0x000fe40000000000 */
[----:B------:R-:W-:Y:S01]  /*8ac0*/  FSETP.GT.AND P1, PT, |R22|, 8.50705917302346158658e+37, PT ;  /* 0x7e8000001600780b */ /* 0x000fe20003f24200 */
[----:B------:R-:W-:Y:S01]  /*8ad0*/  FMUL R83, R52, 0.25 ;  /* 0x3e80000034537820 */ /* 0x000fe20000400000 */
[----:B------:R-:W-:Y:S01]  /*8ae0*/  FSEL R61, R61, R54, P0 ;  /* 0x000000363d3d7208 */ /* 0x000fe20000000000 */
[----:B------:R-:W-:Y:S01]  /*8af0*/  FMUL R41, R7, 0.25 ;  /* 0x3e80000007297820 */ /* 0x000fe20000400000 */
[----:B------:R-:W-:Y:S02]  /*8b00*/  FSETP.GEU.AND P2, PT, R22, 1.175494350822287508e-38, PT ;  /* 0x008000001600780b */ /* 0x000fe40003f4e000 */
[----:B------:R-:W-:Y:S01]  /*8b10*/  FSETP.GEU.AND P4, PT, |R3|, 1.175494350822287508e-38, PT ;  /* 0x008000000300780b */ /* 0x000fe20003f8e200 */
[----:B------:R-:W-:Y:S01]  /*8b20*/  FMUL R53, R4, 0.25 ;  /* 0x3e80000004357820 */ /* 0x000fe20000400000 */
[----:B------:R-:W-:-:S02]  /*8b30*/  FSEL R41, R41, R7, P0 ;  /* 0x0000000729297208 */ /* 0x000fc40000000000 */
[----:B------:R-:W-:Y:S02]  /*8b40*/  FSETP.GEU.AND P3, PT, R3, 1.175494350822287508e-38, PT ;  /* 0x008000000300780b */ /* 0x000fe40003f6e000 */
[----:B------:R-:W-:Y:S02]  /*8b50*/  FSEL R53, R53, R4, P0 ;  /* 0x0000000435357208 */ /* 0x000fe40000000000 */
[----:B------:R-:W-:Y:S01]  /*8b60*/  FSEL R83, R83, R52, P0 ;  /* 0x0000003453537208 */ /* 0x000fe20000000000 */
[----:B------:R-:W-:Y:S01]  /*8b70*/  FMUL R54, R12, 0.25 ;  /* 0x3e8000000c367820 */ /* 0x000fe20000400000 */
[----:B------:R-:W-:Y:S02]  /*8b80*/  IMAD.MOV.U32 R64, RZ, RZ, R58 ;  /* 0x000000ffff407224 */ /* 0x000fe400078e003a */
[----:B------:R-:W-:Y:S02]  /*8b90*/  FMUL R4, R8, 0.25 ;  /* 0x3e80000008047820 */ /* 0x000fe40000400000 */
[----:B------:R-:W-:Y:S01]  /*8ba0*/  FSEL R54, R54, R12, P0 ;  /* 0x0000000c36367208 */ /* 0x000fe20000000000 */
[----:B------:R-:W-:Y:S01]  /*8bb0*/  FMUL R12, R14, 0.25 ;  /* 0x3e8000000e0c7820 */ /* 0x000fe20000400000 */
[----:B------:R-:W-:Y:S01]  /*8bc0*/  FMUL R7, R9, 0.25 ;  /* 0x3e80000009077820 */ /* 0x000fe20000400000 */
[----:B------:R-:W-:Y:S01]  /*8bd0*/  FMUL R86, R30, 0.25 ;  /* 0x3e8000001e567820 */ /* 0x000fe20000400000 */
[----:B------:R-:W-:Y:S01]  /*8be0*/  FSEL R4, R4, R8, P0 ;  /* 0x0000000804047208 */ /* 0x000fe20000000000 */
        /* <DEDUP_REMOVED lines=15> */
[----:B------:R-:W-:-:S02]  /*8ce0*/  MOV R59, R55 ;  /* 0x00000037003b7202 */ /* 0x000fc40000000f00 */
[----:B------:R-:W-:Y:S01]  /*8cf0*/  FSEL R15, R15, R18, P0 ;  /* 0x000000120f0f7208 */ /* 0x000fe20000000000 */
[----:B------:R-:W-:Y:S01]  /*8d00*/  FMUL R18, R21, 0.25 ;  /* 0x3e80000015127820 */ /* 0x000fe20000400000 */
[----:B------:R-:W-:-:S04]  /*8d10*/  IMAD.MOV.U32 R58, RZ, RZ, R51 ;  /* 0x000000ffff3a7224 */ /* 0x000fc800078e0033 */
[----:B------:R-:W-:Y:S01]  /*8d20*/  FSEL R18, R18, R21, P0 ;  /* 0x0000001512127208 */ /* 0x000fe20000000000 */
[----:B------:R-:W-:Y:S01]  /*8d30*/  FMUL R21, R60, 0.25 ;  /* 0x3e8000003c157820 */ /* 0x000fe20000400000 */
[----:B------:R-:W-:Y:S02]  /*8d40*/  FSEL R86, R86, R30, P1 ;  /* 0x0000001e56567208 */ /* 0x000fe40000800000 */
[----:B------:R-:W-:Y:S02]  /*8d50*/  FSEL R17, R17, R19, P0 ;  /* 0x0000001311117208 */ /* 0x000fe40000000000 */
[----:B------:R-:W-:Y:S01]  /*8d60*/  FSEL R21, R21, R60, P0 ;  /* 0x0000003c15157208 */ /* 0x000fe20000000000 */
[----:B------:R-:W-:Y:S01]  /*8d70*/  IMAD.MOV.U32 R60, RZ, RZ, R56 ;  /* 0x000000ffff3c7224 */ /* 0x000fe200078e0038 */
[----:B-1----:R-:W-:Y:S01]  /*8d80*/  LOP3.LUT R117, R121, 0x8, RZ, 0xc0, !PT ;  /* 0x0000000879757812 */ /* 0x002fe200078ec0ff */
[----:B------:R-:W-:Y:S01]  /*8d90*/  IMAD.MOV.U32 R56, RZ, RZ, R48 ;  /* 0x000000ffff387224 */ /* 0x000fe200078e0030 */
[----:B------:R-:W-:-:S02]  /*8da0*/  FSEL R69, RZ, -23, P2 ;  /* 0xc1b80000ff457808 */ /* 0x000fc40001000000 */
[----:B------:R-:W-:Y:S02]  /*8db0*/  MOV R55, R47 ;  /* 0x0000002f00377202 */ /* 0x000fe40000000f00 */
[----:B------:R-:W-:Y:S01]  /*8dc0*/  FSEL R52, R52, R6, P0 ;  /* 0x0000000634347208 */ /* 0x000fe20000000000 */
[----:B------:R-:W-:Y:S02]  /*8dd0*/  IMAD.MOV.U32 R51, RZ, RZ, R42 ;  /* 0x000000ffff337224 */ /* 0x000fe400078e002a */
[----:B------:R-:W-:Y:S01]  /*8de0*/  FMUL R30, R44, 0.25 ;  /* 0x3e8000002c1e7820 */ /* 0x000fe20000400000 */
[----:B------:R-:W-:Y:S01]  /*8df0*/  FMUL R19, R62, 0.25 ;  /* 0x3e8000003e137820 */ /* 0x000fe20000400000 */
[----:B------:R-:W-:Y:S01]  /*8e00*/  FMUL R6, R10, 0.25 ;  /* 0x3e8000000a067820 */ /* 0x000fe20000400000 */
[----:B------:R-:W-:Y:S01]  /*8e10*/  IMAD.MOV.U32 R48, RZ, RZ, R39 ;  /* 0x000000ffff307224 */ /* 0x000fe200078e0027 */
[----:B------:R-:W-:Y:S01]  /*8e20*/  MOV R47, R38 ;  /* 0x00000026002f7202 */ /* 0x000fe20000000f00 */
[----:B------:R-:W-:Y:S01]  /*8e30*/  IMAD.MOV.U32 R42, RZ, RZ, R37 ;  /* 0x000000ffff2a7224 */ /* 0x000fe200078e0025 */
[----:B------:R-:W-:-:S02]  /*8e40*/  FSEL R30, R30, R44, P1 ;  /* 0x0000002c1e1e7208 */ /* 0x000fc40000800000 */
[----:B------:R-:W-:Y:S01]  /*8e50*/  FSEL R19, R19, R62, P0 ;  /* 0x0000003e13137208 */ /* 0x000fe20000000000 */
[----:B------:R-:W-:Y:S01]  /*8e60*/  FMUL R84, R25, 0.25 ;  /* 0x3e80000019547820 */ /* 0x000fe20000400000 */
[----:B------:R-:W-:Y:S01]  /*8e70*/  FSEL R6, R6, R10, P0 ;  /* 0x0000000a06067208 */ /* 0x000fe20000000000 */
[----:B------:R-:W-:Y:S02]  /*8e80*/  IMAD.MOV.U32 R39, RZ, RZ, R35 ;  /* 0x000000ffff277224 */ /* 0x000fe400078e0023 */
[----:B------:R-:W-:Y:S01]  /*8e90*/  FMUL R44, R34, 0.25 ;  /* 0x3e800000222c7820 */ /* 0x000fe20000400000 */
[----:B------:R-:W2:Y:S01]  /*8ea0*/  LDL.LU R35, [R1+0x10] ;  /* 0x0000100001237983 */ /* 0x000ea20000300800 */
[----:B------:R-:W-:Y:S01]  /*8eb0*/  FMUL R92, R47, 0.25 ;  /* 0x3e8000002f5c7820 */ /* 0x000fe20000400000 */
[----:B------:R-:W-:Y:S01]  /*8ec0*/  MOV R62, R57 ;  /* 0x00000039003e7202 */ /* 0x000fe20000000f00 */
[----:B------:R-:W-:Y:S01]  /*8ed0*/  FMUL R99, R31, 0.25 ;  /* 0x3e8000001f637820 */ /* 0x000fe20000400000 */
[----:B------:R-:W3:Y:S01]  /*8ee0*/  LDL.LU R38, [R1+0x4] ;  /* 0x0000040001267983 */ /* 0x000ee20000300800 */
[----:B------:R-:W-:Y:S01]  /*8ef0*/  FSEL R44, R44, R34, P1 ;  /* 0x000000222c2c7208 */ /* 0x000fe20000800000 */
[----:B------:R-:W-:Y:S01]  /*8f00*/  FMUL R91, R48, 0.25 ;  /* 0x3e800000305b7820 */ /* 0x000fe20000400000 */
[----:B------:R-:W-:Y:S01]  /*8f10*/  MOV R57, R50 ;  /* 0x0000003200397202 */ /* 0x000fe20000000f00 */
[----:B------:R-:W4:Y:S01]  /*8f20*/  LDL.LU R37, [R1] ;  /* 0x0000000001257983 */ /* 0x000f220000300800 */
[----:B------:R-:W-:Y:S01]  /*8f30*/  SHF.R.U32.HI R34, RZ, 0x8, R121 ;  /* 0x00000008ff227819 */ /* 0x000fe20000011679 */
[----:B------:R-:W-:Y:S01]  /*8f40*/  FMUL R10, R13, 0.25 ;  /* 0x3e8000000d0a7820 */ /* 0x000fe20000400000 */
[----:B------:R-:W-:-:S02]  /*8f50*/  MOV R50, R40 ;  /* 0x0000002800327202 */ /* 0x000fc40000000f00 */
[----:B------:R-:W-:Y:S01]  /*8f60*/  FSEL R92, R92, R47, P1 ;  /* 0x0000002f5c5c7208 */ /* 0x000fe20000800000 */
[----:B------:R-:W-:Y:S01]  /*8f70*/  FMUL R47, R22, 8388608 ;  /* 0x4b000000162f7820 */ /* 0x000fe20000400000 */
[----:B------:R-:W-:Y:S02]  /*8f80*/  MOV R40, R36 ;  /* 0x0000002400287202 */ /* 0x000fe40000000f00 */
[----:B------:R-:W-:Y:S02]  /*8f90*/  MOV R36, R26 ;  /* 0x0000001a00247202 */ /* 0x000fe40000000f00 */
[----:B------:R-:W-:Y:S02]  /*8fa0*/  SGXT.U32 R34, R34, 0x1 ;  /* 0x000000012222781a */ /* 0x000fe40000000000 */
[----:B------:R-:W-:Y:S02]  /*8fb0*/  FSEL R99, R99, R31, P1 ;  /* 0x0000001f63637208 */ /* 0x000fe40000800000 */
[----:B------:R-:W-:Y:S01]  /*8fc0*/  LOP3.LUT R31, R121, 0x7, RZ, 0xc0, !PT ;  /* 0x00000007791f7812 */ /* 0x000fe200078ec0ff */
[----:B0-----:R-:W-:Y:S01]  /*8fd0*/  IMAD R75, R34, R115, RZ ;  /* 0x00000073224b7224 */ /* 0x001fe200078e02ff */
[----:B------:R-:W-:Y:S01]  /*8fe0*/  FSEL R47, R47, R22, !P2 ;  /* 0x000000162f2f7208 */ /* 0x000fe20005000000 */
[----:B------:R-:W-:Y:S01]  /*8ff0*/  FMUL R100, R36, 0.25 ;  /* 0x3e80000024647820 */ /* 0x000fe20000400000 */
[----:B------:R-:W-:-:S02]  /*9000*/  LEA R34, R31, UR20, 0x4 ;  /* 0x000000141f227c11 */ /* 0x000fc4000f8e20ff */
[----:B------:R-:W-:Y:S01]  /*9010*/  FSEL R91, R91, R48, P1 ;  /* 0x000000305b5b7208 */ /* 0x000fe20000800000 */
[----:B------:R-:W-:Y:S01]  /*9020*/  VIADD R88, R47, 0xc0cafb0d ;  /* 0xc0cafb0d2f587836 */ /* 0x000fe20000000000 */
[----:B------:R-:W-:Y:S01]  /*9030*/  FSEL R100, R100, R36, P1 ;  /* 0x0000002464647208 */ /* 0x000fe20000800000 */
[----:B------:R-:W-:Y:S01]  /*9040*/  FMUL R48, R3, 8388608 ;  /* 0x4b00000003307820 */ /* 0x000fe20000400000 */
[----:B------:R-:W-:Y:S02]  /*9050*/  IMAD R36, R31, -0x8, R34 ;  /* 0xfffffff81f247824 */ /* 0x000fe400078e0222 */
[----:B------:R-:W-:Y:S01]  /*9060*/  FMUL R76, R59, 0.25 ;  /* 0x3e8000003b4c7820 */ /* 0x000fe20000400000 */
[----:B------:R-:W-:Y:S02]  /*9070*/  LOP3.LUT R88, R88, 0xff800000, RZ, 0xc0, !PT ;  /* 0xff80000058587812 */ /* 0x000fe400078ec0ff */
[----:B------:R-:W-:Y:S01]  /*9080*/  FSEL R48, R48, R3, !P3 ;  /* 0x0000000330307208 */ /* 0x000fe20005800000 */
[----:B------:R-:W-:Y:S01]  /*9090*/  @P0 FMUL R3, R3, 0.25 ;  /* 0x3e80000003030820 */ /* 0x000fe20000400000 */
[----:B------:R-:W-:Y:S01]  /*90a0*/  @!P4 FMUL R4, R4, 16777216 ;  /* 0x4b8000000404c820 */ /* 0x000fe20000400000 */
[----:B------:R-:W-:-:S02]  /*90b0*/  FSEL R84, R84, R25, P1 ;  /* 0x0000001954547208 */ /* 0x000fc40000800000 */
[----:B------:R-:W-:Y:S01]  /*90c0*/  @!P4 FMUL R3, R3, 16777216 ;  /* 0x4b8000000303c820 */ /* 0x000fe20000400000 */
[----:B------:R-:W-:Y:S01]  /*90d0*/  IMAD.SHL.U32 R31, R121, 0x8, RZ ;  /* 0x00000008791f7824 */ /* 0x000fe200078e00ff */
[----:B------:R-:W-:Y:S01]  /*90e0*/  FSETP.GEU.AND P2, PT, |R22|, 1.175494350822287508e-38, PT ;  /* 0x008000001600780b */ /* 0x000fe20003f4e200 */
[----:B------:R-:W-:Y:S01]  /*90f0*/  @!P4 FMUL R6, R6, 16777216 ;  /* 0x4b8000000606c820 */ /* 0x000fe20000400000 */
[----:B------:R-:W-:Y:S01]  /*9100*/  FSEL R10, R10, R13, P0 ;  /* 0x0000000d0a0a7208 */ /* 0x000fe20000000000 */
[----:B------:R-:W-:Y:S01]  /*9110*/  FMUL R25, R28, 0.25 ;  /* 0x3e8000001c197820 */ /* 0x000fe20000400000 */
[----:B------:R-:W-:Y:S01]  /*9120*/  LOP3.LUT R80, R31, 0xf80, RZ, 0xc0, !PT ;  /* 0x00000f801f507812 */ /* 0x000fe200078ec0ff */
[----:B------:R-:W-:Y:S01]  /*9130*/  FMUL R13, R16, 0.25 ;  /* 0x3e800000100d7820 */ /* 0x000fe20000400000 */
[----:B------:R-:W-:Y:S01]  /*9140*/  IADD3 R87, R48, -0x3f3504f3, RZ ;  /* 0xc0cafb0d30577810 */ /* 0x000fe20007ffe0ff */
[----:B------:R-:W-:Y:S01]  /*9150*/  FMUL R79, R43, 0.25 ;  /* 0x3e8000002b4f7820 */ /* 0x000fe20000400000 */
[----:B------:R-:W-:Y:S01]  /*9160*/  FSEL R76, R76, R59, P1 ;  /* 0x0000003b4c4c7208 */ /* 0x000fe20000800000 */
[----:B------:R-:W-:Y:S01]  /*9170*/  FMUL R59, R51, 0.25 ;  /* 0x3e800000333b7820 */ /* 0x000fe20000400000 */
[----:B------:R-:W-:Y:S01]  /*9180*/  LOP3.LUT R87, R87, 0xff800000, RZ, 0xc0, !PT ;  /* 0xff80000057577812 */ /* 0x000fe200078ec0ff */
[----:B------:R-:W-:Y:S01]  /*9190*/  @!P4 FMUL R9, R9, 16777216 ;  /* 0x4b8000000909c820 */ /* 0x000fe20000400000 */
[----:B------:R-:W-:Y:S01]  /*91a0*/  @P1 FMUL R22, R22, 0.25 ;  /* 0x3e80000016161820 */ /* 0x000fe20000400000 */
[----:B------:R-:W-:Y:S01]  /*91b0*/  FSEL R25, R25, R28, P1 ;  /* 0x0000001c19197208 */ /* 0x000fe20000800000 */
[----:B------:R-:W-:Y:S01]  /*91c0*/  FMUL R28, R32, 0.25 ;  /* 0x3e800000201c7820 */ /* 0x000fe20000400000 */
[----:B------:R-:W-:Y:S01]  /*91d0*/  FSEL R13, R13, R16, P0 ;  /* 0x000000100d0d7208 */ /* 0x000fe20000000000 */
[----:B------:R-:W-:Y:S01]  /*91e0*/  FMUL R16, R20, 0.25 ;  /* 0x3e80000014107820 */ /* 0x000fe20000400000 */
[----:B------:R-:W-:Y:S01]  /*91f0*/  FSEL R79, R79, R43, P1 ;  /* 0x0000002b4f4f7208 */ /* 0x000fe20000800000 */
[----:B------:R-:W-:Y:S01]  /*9200*/  FMUL R43, R33, 0.25 ;  /* 0x3e800000212b7820 */ /* 0x000fe20000400000 */
[----:B------:R-:W-:Y:S01]  /*9210*/  FSEL R59, R59, R51, P1 ;  /* 0x000000333b3b7208 */ /* 0x000fe20000800000 */
[----:B------:R-:W-:Y:S01]  /*9220*/  @!P2 FMUL R22, R22, 16777216 ;  /* 0x4b8000001616a820 */ /* 0x000fe20000400000 */
[----:B------:R-:W-:Y:S01]  /*9230*/  FSEL R28, R28, R32, P1 ;  /* 0x000000201c1c7208 */ /* 0x000fe20000800000 */
[----:B------:R-:W-:Y:S01]  /*9240*/  FMUL R32, R46, 0.25 ;  /* 0x3e8000002e207820 */ /* 0x000fe20000400000 */
[----:B------:R-:W-:Y:S01]  /*9250*/  FSEL R16, R16, R20, P0 ;  /* 0x0000001410107208 */ /* 0x000fe20000000000 */
[----:B------:R-:W-:Y:S01]  /*9260*/  FMUL R20, R24, 0.25 ;  /* 0x3e80000018147820 */ /* 0x000fe20000400000 */
[----:B------:R-:W-:Y:S01]  /*9270*/  FSEL R43, R43, R33, P1 ;  /* 0x000000212b2b7208 */ /* 0x000fe20000800000 */
[----:B------:R-:W-:Y:S01]  /*9280*/  FMUL R33, R45, 0.25 ;  /* 0x3e8000002d217820 */ /* 0x000fe20000400000 */
[----:B------:R-:W0:Y:S01]  /*9290*/  MUFU.RCP R22, R22 ;  /* 0x0000001600167308 */ /* 0x000e220000001000 */
[----:B------:R-:W-:Y:S01]  /*92a0*/  FSEL R32, R32, R46, P1 ;  /* 0x0000002e20207208 */ /* 0x000fe20000800000 */
[----:B------:R-:W-:Y:S01]  /*92b0*/  FMUL R46, R57, 0.25 ;  /* 0x3e800000392e7820 */ /* 0x000fe20000400000 */
[----:B------:R-:W-:Y:S01]  /*92c0*/  FSEL R20, R20, R24, P0 ;  /* 0x0000001814147208 */ /* 0x000fe20000000000 */
[----:B------:R-:W-:Y:S01]  /*92d0*/  FMUL R24, R65, 0.25 ;  /* 0x3e80000041187820 */ /* 0x000fe20000400000 */
[----:B------:R-:W-:Y:S01]  /*92e0*/  FMUL R26, R64, 0.25 ;  /* 0x3e800000401a7820 */ /* 0x000fe20000400000 */
[----:B------:R-:W-:Y:S01]  /*92f0*/  FSEL R33, R33, R45, P1 ;  /* 0x0000002d21217208 */ /* 0x000fe20000800000 */
[----:B------:R-:W-:Y:S01]  /*9300*/  FMUL R85, R27, 0.25 ;  /* 0x3e8000001b557820 */ /* 0x000fe20000400000 */
        /* <DEDUP_REMOVED lines=11> */
[----:B------:R-:W-:Y:S01]  /*93c0*/  FSEL R58, RZ, -23, P3 ;  /* 0xc1b80000ff3a7808 */ /* 0x000fe20001800000 */
[----:B------:R-:W-:Y:S01]  /*93d0*/  @!P4 FMUL R8, R8, 16777216 ;  /* 0x4b8000000808c820 */ /* 0x000fe20000400000 */
[----:B------:R-:W-:Y:S01]  /*93e0*/  I2FP.F32.S32 R31, R87 ;  /* 0x00000057001f7245 */ /* 0x000fe20000201400 */
[----:B------:R-:W-:Y:S01]  /*93f0*/  @!P4 FMUL R17, R17, 16777216 ;  /* 0x4b8000001111c820 */ /* 0x000fe20000400000 */
[----:B------:R-:W-:Y:S01]  /*9400*/  @!P4 FMUL R7, R7, 16777216 ;  /* 0x4b8000000707c820 */ /* 0x000fe20000400000 */
[----:B------:R-:W-:Y:S01]  /*9410*/  @!P4 FMUL R10, R10, 16777216 ;  /* 0x4b8000000a0ac820 */ /* 0x000fe20000400000 */
[----:B------:R-:W-:Y:S01]  /*9420*/  @!P4 FMUL R11, R11, 16777216 ;  /* 0x4b8000000b0bc820 */ /* 0x000fe20000400000 */
[----:B------:R-:W-:Y:S01]  /*9430*/  FSEL R57, R57, R55, P1 ;  /* 0x0000003739397208 */ /* 0x000fe20000800000 */
[----:B------:R-:W-:Y:S01]  /*9440*/  @!P4 FMUL R21, R21, 16777216 ;  /* 0x4b8000001515c820 */ /* 0x000fe20000400000 */
[----:B------:R-:W-:Y:S01]  /*9450*/  @!P4 FMUL R23, R23, 16777216 ;  /* 0x4b8000001717c820 */ /* 0x000fe20000400000 */
[----:B------:R-:W-:Y:S01]  /*9460*/  @!P4 FMUL R24, R24, 16777216 ;  /* 0x4b8000001818c820 */ /* 0x000fe20000400000 */
[----:B------:R-:W-:Y:S01]  /*9470*/  @!P4 FMUL R26, R26, 16777216 ;  /* 0x4b8000001a1ac820 */ /* 0x000fe20000400000 */
[----:B------:R-:W-:Y:S01]  /*9480*/  @!P2 FMUL R100, R100, 16777216 ;  /* 0x4b8000006464a820 */ /* 0x000fe20000400000 */
[----:B------:R-:W-:Y:S01]  /*9490*/  FSEL R27, R27, R29, P1 ;  /* 0x0000001d1b1b7208 */ /* 0x000fe20000800000 */
[----:B------:R-:W-:Y:S01]  /*94a0*/  FFMA.FTZ R58, R31, 1.1920928955078125e-07, R58 ;  /* 0x340000001f3a7823 */ /* 0x000fe2000001003a */
[----:B------:R-:W-:Y:S01]  /*94b0*/  FSEL R68, R68, R50, P1 ;  /* 0x0000003244447208 */ /* 0x000fe20000800000 */
[----:B------:R-:W-:Y:S01]  /*94c0*/  FMUL R29, R49, 0.25 ;  /* 0x3e800000311d7820 */ /* 0x000fe20000400000 */
[----:B------:R-:W-:Y:S01]  /*94d0*/  FSEL R96, R96, R39, P1 ;  /* 0x0000002760607208 */ /* 0x000fe20000800000 */
[----:B0-----:R-:W-:Y:S01]  /*94e0*/  FMUL R100, R22, R100 ;  /* 0x0000006416647220 */ /* 0x001fe20000400000 */
[----:B------:R-:W-:Y:S01]  /*94f0*/  @!P4 FMUL R14, R14, 16777216 ;  /* 0x4b8000000e0ec820 */ /* 0x000fe20000400000 */
[----:B------:R-:W-:Y:S01]  /*9500*/  @!P4 FMUL R18, R18, 16777216 ;  /* 0x4b8000001212c820 */ /* 0x000fe20000400000 */
[----:B------:R-:W-:Y:S01]  /*9510*/  FSEL R29, R29, R49, P1 ;  /* 0x000000311d1d7208 */ /* 0x000fe20000800000 */
[----:B------:R-:W-:Y:S01]  /*9520*/  FMUL R65, R62, 0.25 ;  /* 0x3e8000003e417820 */ /* 0x000fe20000400000 */
[----:B------:R-:W-:Y:S01]  /*9530*/  FMUL R78, R60, 0.25 ;  /* 0x3e8000003c4e7820 */ /* 0x000fe20000400000 */
[----:B------:R-:W-:Y:S01]  /*9540*/  FMUL R49, R56, 0.25 ;  /* 0x3e80000038317820 */ /* 0x000fe20000400000 */
[----:B------:R-:W-:Y:S01]  /*9550*/  FMUL R93, R42, 0.25 ;  /* 0x3e8000002a5d7820 */ /* 0x000fe20000400000 */
[----:B------:R-:W-:Y:S01]  /*9560*/  FMUL R95, R40, 0.25 ;  /* 0x3e800000285f7820 */ /* 0x000fe20000400000 */
[----:B------:R-:W-:-:S02]  /*9570*/  FSEL R65, R65, R62, P1 ;  /* 0x0000003e41417208 */ /* 0x000fc40000800000 */
[----:B------:R-:W-:Y:S02]  /*9580*/  FSEL R78, R78, R60, P1 ;  /* 0x0000003c4e4e7208 */ /* 0x000fe40000800000 */
[----:B------:R-:W-:Y:S02]  /*9590*/  FSEL R49, R49, R56, P1 ;  /* 0x0000003831317208 */ /* 0x000fe40000800000 */
[----:B------:R-:W-:Y:S02]  /*95a0*/  FSEL R93, R93, R42, P1 ;  /* 0x0000002a5d5d7208 */ /* 0x000fe40000800000 */
[----:B------:R-:W-:Y:S01]  /*95b0*/  FSEL R95, R95, R40, P1 ;  /* 0x000000285f5f7208 */ /* 0x000fe20000800000 */
[----:B------:R-:W-:Y:S01]  /*95c0*/  @!P2 FMUL R65, R65, 16777216 ;  /* 0x4b8000004141a820 */ /* 0x000fe20000400000 */
        /* <DEDUP_REMOVED lines=30> */
[----:B------:R-:W-:-:S04]  /*97b0*/  SHF.L.U32 R118, R121, 0x4, RZ ;  /* 0x0000000479767819 */ /* 0x000fc800000006ff */
[----:B------:R-:W-:Y:S01]  /*97c0*/  LOP3.LUT R118, R118, 0x1ff0, RZ, 0xc0, !PT ;  /* 0x00001ff076767812 */ /* 0x000fe200078ec0ff */
[----:B------:R-:W-:Y:S01]  /*97d0*/  @!P4 FMUL R12, R12, 16777216 ;  /* 0x4b8000000c0cc820 */ /* 0x000fe20000400000 */
[----:B------:R-:W-:Y:S01]  /*97e0*/  @!P4 FMUL R13, R13, 16777216 ;  /* 0x4b8000000d0dc820 */ /* 0x000fe20000400000 */
[C---:B------:R-:W-:Y:S01]  /*97f0*/  FMUL R96, R22.reuse, R96 ;  /* 0x0000006016607220 */ /* 0x040fe20000400000 */
[----:B------:R-:W-:Y:S01]  /*9800*/  FMUL R99, R22, R99 ;  /* 0x0000006316637220 */ /* 0x000fe20000400000 */
[----:B--2---:R-:W-:-:S05]  /*9810*/  FMUL R102, R35, 0.25 ;  /* 0x3e80000023667820 */ /* 0x004fca0000400000 */
[----:B------:R-:W-:Y:S01]  /*9820*/  FSEL R102, R102, R35, P1 ;  /* 0x0000002366667208 */ /* 0x000fe20000800000 */
[----:B------:R-:W-:-:S05]  /*9830*/  IMAD.SHL.U32 R35, R121, 0x4, RZ ;  /* 0x0000000479237824 */ /* 0x000fca00078e00ff */
[----:B------:R-:W-:-:S04]  /*9840*/  LOP3.LUT R35, R35, 0x3c0, RZ, 0xc0, !PT ;  /* 0x000003c023237812 */ /* 0x000fc800078ec0ff */
[----:B------:R-:W-:Y:S01]  /*9850*/  IADD3 R36, R35, R36, RZ ;  /* 0x0000002423247210 */ /* 0x000fe20007ffe0ff */
[----:B------:R-:W-:Y:S01]  /*9860*/  IMAD R35, R117, 0x200, R34 ;  /* 0x0000020075237824 */ /* 0x000fe200078e0222 */
[----:B------:R-:W-:-:S05]  /*9870*/  I2FP.F32.S32 R34, R88 ;  /* 0x0000005800227245 */ /* 0x000fca0000201400 */
[----:B------:R-:W-:Y:S02]  /*9880*/  FFMA.FTZ R69, R34, 1.1920928955078125e-07, R69 ;  /* 0x3400000022457823 */ /* 0x000fe40000010045 */
[----:B------:R0:W1:Y:S01]  /*9890*/  MUFU.RCP R34, R3 ;  /* 0x0000000300227308 */ /* 0x0000620000001000 */
[----:B----4-:R-:W-:Y:S01]  /*98a0*/  FMUL R104, R37, 0.25 ;  /* 0x3e80000025687820 */ /* 0x010fe20000400000 */
[----:B------:R-:W-:-:S04]  /*98b0*/  IADD3 R80, R80, R35, RZ ;  /* 0x0000002350507210 */ /* 0x000fc80007ffe0ff */
[----:B------:R-:W-:Y:S02]  /*98c0*/  FSEL R104, R104, R37, P1 ;  /* 0x0000002568687208 */ /* 0x000fe40000800000 */
[----:B0-----:R-:W-:Y:S01]  /*98d0*/  IADD3 R3, R48, -R87, RZ ;  /* 0x8000005730037210 */ /* 0x001fe20007ffe0ff */
[C---:B-1----:R-:W-:Y:S01]  /*98e0*/  FMUL R35, R34.reuse, R4 ;  /* 0x0000000422237220 */ /* 0x042fe20000400000 */
[----:B------:R-:W-:Y:S02]  /*98f0*/  IMAD.IADD R4, R47, 0x1, -R88 ;  /* 0x000000012f047824 */ /* 0x000fe400078e0a58 */
[----:B------:R-:W-:Y:S01]  /*9900*/  FMUL R37, R34, R6 ;  /* 0x0000000622257220 */ /* 0x000fe20000400000 */
[----:B------:R-:W-:Y:S02]  /*9910*/  IMAD.MOV.U32 R6, RZ, RZ, 0x3dc6b27f ;  /* 0x3dc6b27fff067424 */ /* 0x000fe400078e00ff */
[----:B------:R-:W-:Y:S01]  /*9920*/  FADD R4, R4, -1 ;  /* 0xbf80000004047421 */ /* 0x000fe20000000000 */
[----:B------:R-:W-:-:S03]  /*9930*/  FMUL R51, R34, R9 ;  /* 0x0000000922337220 */ /* 0x000fc60000400000 */
[----:B------:R-:W-:Y:S01]  /*9940*/  FFMA.FTZ R9, R4, R6, -0.16845393180847167969 ;  /* 0xbe2c7f3004097423 */ /* 0x000fe20000010006 */
[----:B------:R-:W-:-:S03]  /*9950*/  FADD R3, R3, -1 ;  /* 0xbf80000003037421 */ /* 0x000fc60000000000 */
[----:B------:R-:W-:Y:S01]  /*9960*/  FFMA.FTZ R9, R4, R9, 0.1716887056827545166 ;  /* 0x3e2fcf2a04097423 */ /* 0x000fe20000010009 */
[C---:B------:R-:W-:Y:S01]  /*9970*/  FFMA.FTZ R6, R3.reuse, R6, -0.16845393180847167969 ;  /* 0xbe2c7f3003067423 */ /* 0x040fe20000010006 */
[----:B---3--:R-:W-:Y:S02]  /*9980*/  FMUL R103, R38, 0.25 ;  /* 0x3e80000026677820 */ /* 0x008fe40000400000 */
[----:B------:R-:W-:Y:S01]  /*9990*/  FFMA.FTZ R9, R4, R9, -0.17900948226451873779 ;  /* 0xbe374e4304097423 */ /* 0x000fe20000010009 */
[----:B------:R-:W-:-:S03]  /*99a0*/  FFMA.FTZ R6, R3, R6, 0.1716887056827545166 ;  /* 0x3e2fcf2a03067423 */ /* 0x000fc60000010006 */
[C---:B------:R-:W-:Y:S01]  /*99b0*/  FFMA.FTZ R9, R4.reuse, R9, 0.20512372255325317383 ;  /* 0x3e520bf404097423 */ /* 0x040fe20000010009 */
[----:B------:R-:W-:Y:S01]  /*99c0*/  FSEL R103, R103, R38, P1 ;  /* 0x0000002667677208 */ /* 0x000fe20000800000 */
[----:B------:R-:W-:Y:S02]  /*99d0*/  FFMA.FTZ R6, R3, R6, -0.17900948226451873779 ;  /* 0xbe374e4303067423 */ /* 0x000fe40000010006 */
[----:B------:R-:W-:Y:S01]  /*99e0*/  FFMA.FTZ R9, R4, R9, -0.24046532809734344482 ;  /* 0xbe763c8b04097423 */ /* 0x000fe20000010009 */
[----:B------:R-:W-:Y:S01]  /*99f0*/  @!P2 FMUL R102, R102, 16777216 ;  /* 0x4b8000006666a820 */ /* 0x000fe20000400000 */
[----:B------:R-:W-:Y:S01]  /*9a00*/  @!P2 FMUL R104, R104, 16777216 ;  /* 0x4b8000006868a820 */ /* 0x000fe20000400000 */
[----:B------:R-:W-:Y:S01]  /*9a10*/  FMUL R98, R34, R15 ;  /* 0x0000000f22627220 */ /* 0x000fe20000400000 */
[----:B------:R-:W-:Y:S01]  /*9a20*/  @!P2 FMUL R103, R103, 16777216 ;  /* 0x4b8000006767a820 */ /* 0x000fe20000400000 */
[C---:B------:R-:W-:Y:S01]  /*9a30*/  FFMA.FTZ R6, R3.reuse, R6, 0.20512372255325317383 ;  /* 0x3e520bf403067423 */ /* 0x040fe20000010006 */
[----:B------:R-:W-:Y:S01]  /*9a40*/  FFMA.FTZ R9, R4, R9, 0.28857114911079406738 ;  /* 0x3e93bf9904097423 */ /* 0x000fe20000010009 */
[C---:B------:R-:W-:Y:S01]  /*9a50*/  FMUL R55, R34.reuse, R8 ;  /* 0x0000000822377220 */ /* 0x040fe20000400000 */
[----:B------:R-:W-:Y:S01]  /*9a60*/  FMUL R15, R34, R17 ;  /* 0x00000011220f7220 */ /* 0x000fe20000400000 */
[C---:B------:R-:W-:Y:S01]  /*9a70*/  FMUL R8, R22.reuse, R102 ;  /* 0x0000006616087220 */ /* 0x040fe20000400000 */
[----:B------:R-:W-:Y:S01]  /*9a80*/  FMUL R17, R22, R104 ;  /* 0x0000006816117220 */ /* 0x000fe20000400000 */
[C---:B------:R-:W-:Y:S01]  /*9a90*/  FMUL R39, R34.reuse, R7 ;  /* 0x0000000722277220 */ /* 0x040fe20000400000 */
[C---:B------:R-:W-:Y:S01]  /*9aa0*/  FMUL R50, R34.reuse, R10 ;  /* 0x0000000a22327220 */ /* 0x040fe20000400000 */
[C---:B------:R-:W-:Y:S01]  /*9ab0*/  FMUL R31, R34.reuse, R11 ;  /* 0x0000000b221f7220 */ /* 0x040fe20000400000 */
[C---:B------:R-:W-:Y:S01]  /*9ac0*/  FMUL R11, R34.reuse, R21 ;  /* 0x00000015220b7220 */ /* 0x040fe20000400000 */
[C---:B------:R-:W-:Y:S01]  /*9ad0*/  FMUL R10, R34.reuse, R23 ;  /* 0x00000017220a7220 */ /* 0x040fe20000400000 */
[C---:B------:R-:W-:Y:S01]  /*9ae0*/  FMUL R24, R34.reuse, R24 ;  /* 0x0000001822187220 */ /* 0x040fe20000400000 */
[----:B------:R-:W-:Y:S01]  /*9af0*/  FMUL R7, R34, R26 ;  /* 0x0000001a22077220 */ /* 0x000fe20000400000 */
[C---:B------:R-:W-:Y:S01]  /*9b00*/  FFMA.FTZ R6, R3.reuse, R6, -0.24046532809734344482 ;  /* 0xbe763c8b03067423 */ /* 0x040fe20000010006 */
[----:B------:R-:W-:Y:S01]  /*9b10*/  FMUL R103, R22, R103 ;  /* 0x0000006716677220 */ /* 0x000fe20000400000 */
[----:B------:R-:W-:Y:S01]  /*9b20*/  FFMA.FTZ R9, R4, R9, -0.36067417263984680176 ;  /* 0xbeb8aa4904097423 */ /* 0x000fe20000010009 */
[----:B------:R-:W-:Y:S01]  /*9b30*/  F2FP.BF16.F32.PACK_AB R8, R8, R17 ;  /* 0x000000110808723e */ /* 0x000fe200000010ff */
[----:B------:R-:W-:Y:S01]  /*9b40*/  FFMA.FTZ R6, R3, R6, 0.28857114911079406738 ;  /* 0x3e93bf9903067423 */ /* 0x000fe20000010006 */
[----:B------:R-:W-:Y:S01]  /*9b50*/  F2FP.BF16.F32.PACK_AB R10, R10, R7 ;  /* 0x000000070a0a723e */ /* 0x000fe200000010ff */
[----:B------:R-:W-:Y:S01]  /*9b60*/  FFMA.FTZ R17, R4, R9, 0.48089820146560668945 ;  /* 0x3ef6384a04117423 */ /* 0x000fe20000010009 */
[----:B------:R-:W-:Y:S01]  /*9b70*/  F2FP.BF16.F32.PACK_AB R9, R100, R103 ;  /* 0x000000676409723e */ /* 0x000fe200000010ff */
[C---:B------:R-:W-:Y:S01]  /*9b80*/  FMUL R97, R34.reuse, R14 ;  /* 0x0000000e22617220 */ /* 0x040fe20000400000 */
[----:B------:R-:W-:Y:S01]  /*9b90*/  F2FP.BF16.F32.PACK_AB R11, R11, R24 ;  /* 0x000000180b0b723e */ /* 0x000fe200000010ff */
[----:B------:R-:W-:Y:S01]  /*9ba0*/  BAR.SYNC.DEFER_BLOCKING 0x0 ;  /* 0x0000000000007b1d */ /* 0x000fe20000010000 */
[----:B------:R-:W-:Y:S01]  /*9bb0*/  FMUL R14, R34, R18 ;  /* 0x00000012220e7220 */ /* 0x000fe20000400000 */
[----:B------:R-:W-:-:S04]  /*9bc0*/  FFMA.FTZ R18, R3, R6, -0.36067417263984680176 ;  /* 0xbeb8aa4903127423 */ /* 0x000fc80000010006 */
[----:B------:R-:W-:Y:S01]  /*9bd0*/  FFMA.FTZ R18, R3, R18, 0.48089820146560668945 ;  /* 0x3ef6384a03127423 */ /* 0x000fe20000010012 */
[----:B------:R-:W-:Y:S01]  /*9be0*/  FFMA.FTZ R17, R4, R17, -0.72134751081466674805 ;  /* 0xbf38aa3b04117423 */ /* 0x000fe20000010011 */
[----:B------:R-:W-:Y:S02]  /*9bf0*/  ISETP.GE.U32.AND P1, PT, R47, 0x7f800000, PT ;  /* 0x7f8000002f00780c */ /* 0x000fe40003f26070 */
[C---:B------:R-:W-:Y:S01]  /*9c00*/  FFMA.FTZ R18, R3.reuse, R18, -0.72134751081466674805 ;  /* 0xbf38aa3b03127423 */ /* 0x040fe20000010012 */
[----:B------:R-:W-:Y:S01]  /*9c10*/  ISETP.GE.U32.AND P2, PT, R48, 0x7f800000, PT ;  /* 0x7f8000003000780c */ /* 0x000fe20003f46070 */
[C---:B------:R-:W-:Y:S02]  /*9c20*/  FMUL R17, R4.reuse, R17 ;  /* 0x0000001104117220 */ /* 0x040fe40000400000 */
[C---:B------:R-:W-:Y:S01]  /*9c30*/  FMUL R18, R3.reuse, R18 ;  /* 0x0000001203127220 */ /* 0x040fe20000400000 */
[----:B------:R-:W-:Y:S01]  /*9c40*/  STSM.16.M88.4 [R80], R8 ;  /* 0x0000000850007844 */ /* 0x000fe20000000200 */
[----:B------:R-:W-:Y:S01]  /*9c50*/  BAR.SYNC.DEFER_BLOCKING 0x0 ;  /* 0x0000000000007b1d */ /* 0x000fe20000010000 */
[----:B------:R-:W-:Y:S01]  /*9c60*/  FMUL R17, R4, R17 ;  /* 0x0000001104117220 */ /* 0x000fe20000400000 */
[C---:B------:R-:W-:Y:S01]  /*9c70*/  FMUL R18, R3.reuse, R18 ;  /* 0x0000001203127220 */ /* 0x040fe20000400000 */
[C---:B------:R-:W-:Y:S01]  /*9c80*/  FMUL R101, R34.reuse, R16 ;  /* 0x0000001022657220 */ /* 0x040fe20000400000 */
[----:B------:R-:W-:Y:S01]  /*9c90*/  FMUL R19, R34, R19 ;  /* 0x0000001322137220 */ /* 0x000fe20000400000 */
[----:B------:R-:W-:Y:S01]  /*9ca0*/  FFMA.FTZ R4, R4, 1.4426950216293334961, R17 ;  /* 0x3fb8aa3b04047823 */ /* 0x000fe20000010011 */
[----:B------:R-:W-:Y:S01]  /*9cb0*/  FFMA.FTZ R3, R3, 1.4426950216293334961, R18 ;  /* 0x3fb8aa3b03037823 */ /* 0x000fe20000010012 */
[----:B------:R-:W-:Y:S01]  /*9cc0*/  FMUL R16, R34, R20 ;  /* 0x0000001422107220 */ /* 0x000fe20000400000 */
[----:B------:R-:W-:Y:S01]  /*9cd0*/  @P1 MOV R18, 0x7f800000 ;  /* 0x7f80000000121802 */ /* 0x000fe20000000f00 */
[----:B------:R-:W-:-:S02]  /*9ce0*/  @P2 IMAD.MOV.U32 R17, RZ, RZ, 0x7f800000 ;  /* 0x7f800000ff112424 */ /* 0x000fc400078e00ff */
[----:B------:R-:W-:Y:S01]  /*9cf0*/  FADD R4, R69, R4 ;  /* 0x0000000445047221 */ /* 0x000fe20000000000 */
[----:B------:R-:W-:Y:S01]  /*9d00*/  FADD R3, R58, R3 ;  /* 0x000000033a037221 */ /* 0x000fe20000000000 */
[----:B------:R-:W-:Y:S01]  /*9d10*/  F2FP.BF16.F32.PACK_AB R14, R14, R16 ;  /* 0x000000100e0e723e */ /* 0x000fe200000010ff */
[----:B------:R-:W-:Y:S01]  /*9d20*/  @P1 FFMA.FTZ R4, R47, R18, +INF ;  /* 0x7f8000002f041423 */ /* 0x000fe20000010012 */
[----:B------:R-:W-:Y:S01]  /*9d30*/  @P2 FFMA.FTZ R3, R48, R17, +INF ;  /* 0x7f80000030032423 */ /* 0x000fe20000010011 */
[----:B------:R-:W-:Y:S02]  /*9d40*/  F2FP.BF16.F32.PACK_AB R15, R15, R19 ;  /* 0x000000130f0f723e */ /* 0x000fe400000010ff */
[----:B------:R-:W0:Y:S01]  /*9d50*/  LDS.128 R16, [R118+UR20] ;  /* 0x0000001476107984 */ /* 0x000e220008000c00 */
[C---:B------:R-:W-:Y:S01]  /*9d60*/  FMUL R56, R34.reuse, R12 ;  /* 0x0000000c22387220 */ /* 0x040fe20000400000 */
[----:B------:R-:W-:Y:S01]  /*9d70*/  FMUL R94, R34, R13 ;  /* 0x0000000d225e7220 */ /* 0x000fe20000400000 */
[C---:B------:R-:W-:Y:S01]  /*9d80*/  FMUL R13, R22.reuse, R93 ;  /* 0x0000005d160d7220 */ /* 0x040fe20000400000 */
[----:B------:R-:W-:-:S04]  /*9d90*/  FMUL R12, R22, R95 ;  /* 0x0000005f160c7220 */ /* 0x000fc80000400000 */
[----:B------:R-:W-:Y:S02]  /*9da0*/  F2FP.BF16.F32.PACK_AB R13, R13, R96 ;  /* 0x000000600d0d723e */ /* 0x000fe400000010ff */
[----:B------:R-:W-:Y:S01]  /*9db0*/  F2FP.BF16.F32.PACK_AB R12, R12, R99 ;  /* 0x000000630c0c723e */ /* 0x000fe200000010ff */
[----:B------:R-:W-:Y:S06]  /*9dc0*/  BAR.SYNC.DEFER_BLOCKING 0x0 ;  /* 0x0000000000007b1d */ /* 0x000fec0000010000 */
[----:B------:R-:W-:Y:S02]  /*9dd0*/  STSM.16.M88.4 [R80], R12 ;  /* 0x0000000c50007844 */ /* 0x000fe40000000200 */
[----:B------:R-:W-:Y:S01]  /*9de0*/  BAR.SYNC.DEFER_BLOCKING 0x0 ;  /* 0x0000000000007b1d */ /* 0x000fe20000010000 */
[C---:B------:R-:W-:Y:S01]  /*9df0*/  FMUL R90, R22.reuse, R29 ;  /* 0x0000001d165a7220 */ /* 0x040fe20000400000 */
        /* <DEDUP_REMOVED lines=8> */
[----:B------:R-:W-:Y:S01]  /*9e80*/  FSETP.NEU.AND P0, PT, R47, RZ, PT ;  /* 0x000000ff2f00720b */ /* 0x000fe20003f0d000 */
[C---:B------:R-:W-:Y:S01]  /*9e90*/  FMUL R49, R22.reuse, R49 ;  /* 0x0000003116317220 */ /* 0x040fe20000400000 */
[----:B------:R-:W1:Y:S01]  /*9ea0*/  LDS.128 R8, [R118+UR20] ;  /* 0x0000001476087984 */ /* 0x000e620008000c00 */
[----:B------:R-:W-:Y:S01]  /*9eb0*/  F2FP.BF16.F32.PACK_AB R45, R45, R46 ;  /* 0x0000002e2d2d723e */ /* 0x000fe200000010ff */
[----:B------:R-:W-:Y:S01]  /*9ec0*/  FMUL R110, R22, R57 ;  /* 0x00000039166e7220 */ /* 0x000fe20000400000 */
[----:B------:R-:W-:Y:S01]  /*9ed0*/  F2FP.BF16.F32.PACK_AB R44, R44, R25 ;  /* 0x000000192c2c723e */ /* 0x000fe200000010ff */
[----:B------:R-:W-:Y:S01]  /*9ee0*/  IMAD R73, R115, 0x2, R75 ;  /* 0x0000000273497824 */ /* 0x000fe200078e024b */
[----:B------:R-:W-:Y:S01]  /*9ef0*/  F2FP.BF16.F32.PACK_AB R46, R97, R101 ;  /* 0x00000065612e723e */ /* 0x000fe200000010ff */
[----:B------:R-:W-:Y:S01]  /*9f00*/  FMUL R105, R22, R30 ;  /* 0x0000001e16697220 */ /* 0x000fe20000400000 */
[----:B------:R-:W-:Y:S01]  /*9f10*/  F2FP.BF16.F32.PACK_AB R47, R94, R98 ;  /* 0x000000625e2f723e */ /* 0x000fe200000010ff */
[----:B------:R-:W-:Y:S01]  /*9f20*/  BAR.SYNC.DEFER_BLOCKING 0x0 ;  /* 0x0000000000007b1d */ /* 0x000fe20000010000 */
[----:B------:R-:W-:-:S02]  /*9f30*/  FSETP.NEU.AND P1, PT, R48, RZ, PT ;  /* 0x000000ff3000720b */ /* 0x000fc40003f2d000 */
[----:B------:R-:W-:Y:S02]  /*9f40*/  F2FP.BF16.F32.PACK_AB R50, R50, R56 ;  /* 0x000000383232723e */ /* 0x000fe400000010ff */
[----:B------:R-:W-:Y:S01]  /*9f50*/  F2FP.BF16.F32.PACK_AB R51, R51, R31 ;  /* 0x0000001f3333723e */ /* 0x000fe200000010ff */
[C---:B------:R-:W-:Y:S01]  /*9f60*/  FMUL R106, R22.reuse, R32 ;  /* 0x00000020166a7220 */ /* 0x040fe20000400000 */
[----:B------:R-:W-:Y:S01]  /*9f70*/  FMUL R33, R22, R33 ;  /* 0x0000002116217220 */ /* 0x000fe20000400000 */
[----:B------:R-:W-:Y:S01]  /*9f80*/  @!P4 FMUL R41, R41, 16777216 ;  /* 0x4b8000002929c820 */ /* 0x000fe20000400000 */
[----:B------:R-:W-:Y:S01]  /*9f90*/  @!P4 FMUL R53, R53, 16777216 ;  /* 0x4b8000003535c820 */ /* 0x000fe20000400000 */
[----:B------:R-:W-:Y:S01]  /*9fa0*/  @!P4 FMUL R52, R52, 16777216 ;  /* 0x4b8000003434c820 */ /* 0x000fe20000400000 */
[----:B------:R-:W-:Y:S01]  /*9fb0*/  @!P4 FMUL R54, R54, 16777216 ;  /* 0x4b8000003636c820 */ /* 0x000fe20000400000 */
[----:B------:R-:W-:Y:S01]  /*9fc0*/  LEA.HI R117, R117, R36, RZ, 0x1f ;  /* 0x0000002475757211 */ /* 0x000fe200078ff8ff */
        /* <DEDUP_REMOVED lines=8> */
[C---:B------:R-:W-:Y:S01]  /*a050*/  FMUL R89, R22.reuse, R27 ;  /* 0x0000001b16597220 */ /* 0x040fe20000400000 */
[C---:B------:R-:W-:Y:S01]  /*a060*/  FMUL R88, R22.reuse, R28 ;  /* 0x0000001c16587220 */ /* 0x040fe20000400000 */
[----:B------:R-:W2:Y:S01]  /*a070*/  S2R R119, SR_CTAID.X ;  /* 0x0000000000777919 */ /* 0x000ea20000002500 */
[C---:B------:R-:W-:Y:S01]  /*a080*/  FMUL R65, R22.reuse, R65 ;  /* 0x0000004116417220 */ /* 0x040fe20000400000 */
[C---:B------:R-:W-:Y:S01]  /*a090*/  FMUL R78, R22.reuse, R78 ;  /* 0x0000004e164e7220 */ /* 0x040fe20000400000 */
[C---:B------:R-:W-:Y:S01]  /*a0a0*/  FMUL R76, R22.reuse, R76 ;  /* 0x0000004c164c7220 */ /* 0x040fe20000400000 */
[----:B------:R3:W-:Y:S01]  /*a0b0*/  STSM.16.M88.4 [R80], R44 ;  /* 0x0000002c50007844 */ /* 0x0007e20000000200 */
[C---:B------:R-:W-:Y:S01]  /*a0c0*/  FMUL R79, R22.reuse, R79 ;  /* 0x0000004f164f7220 */ /* 0x040fe20000400000 */
[C---:B------:R-:W-:Y:S01]  /*a0d0*/  FMUL R84, R22.reuse, R84 ;  /* 0x0000005416547220 */ /* 0x040fe20000400000 */
[----:B------:R-:W-:Y:S01]  /*a0e0*/  FMUL R43, R22, R43 ;  /* 0x0000002b162b7220 */ /* 0x000fe20000400000 */
[----:B------:R-:W-:Y:S01]  /*a0f0*/  BAR.SYNC.DEFER_BLOCKING 0x0 ;  /* 0x0000000000007b1d */ /* 0x000fe20000010000 */
[----:B------:R-:W-:-:S02]  /*a100*/  F2FP.BF16.F32.PACK_AB R48, R29, R110 ;  /* 0x0000006e1d30723e */ /* 0x000fc400000010ff */
[----:B------:R-:W-:Y:S01]  /*a110*/  F2FP.BF16.F32.PACK_AB R49, R108, R49 ;  /* 0x000000316c31723e */ /* 0x000fe200000010ff */
[C---:B------:R-:W-:Y:S01]  /*a120*/  FMUL R85, R22.reuse, R85 ;  /* 0x0000005516557220 */ /* 0x040fe20000400000 */
[----:B------:R-:W-:-:S03]  /*a130*/  FMUL R86, R22, R86 ;  /* 0x0000005616567220 */ /* 0x000fc60000400000 */
[----:B------:R-:W4:Y:S01]  /*a140*/  LDC.64 R68, c[0x0][0x228] ;  /* 0x00008a00ff447b82 */ /* 0x000f220000000a00 */
[----:B------:R-:W5:Y:S07]  /*a150*/  LDS.128 R12, [R118+UR20] ;  /* 0x00000014760c7984 */ /* 0x000f6e0008000c00 */
[----:B------:R-:W-:Y:S06]  /*a160*/  BAR.SYNC.DEFER_BLOCKING 0x0 ;  /* 0x0000000000007b1d */ /* 0x000fec0000010000 */
[----:B------:R0:W-:Y:S02]  /*a170*/  STSM.16.M88.4 [R80], R48 ;  /* 0x0000003050007844 */ /* 0x0001e40000000200 */
[----:B------:R-:W-:Y:S01]  /*a180*/  BAR.SYNC.DEFER_BLOCKING 0x0 ;  /* 0x0000000000007b1d */ /* 0x000fe20000010000 */
[----:B------:R-:W-:-:S05]  /*a190*/  LEA R77, R115, R73, 0x1 ;  /* 0x00000049734d7211 */ /* 0x000fca00078e08ff */
[C---:B------:R-:W-:Y:S01]  /*a1a0*/  IMAD R82, R115.reuse, 0x2, R77 ;  /* 0x0000000273527824 */ /* 0x040fe200078e024d */
[----:B------:R-:W5:Y:S04]  /*a1b0*/  LDS.128 R56, [R118+UR20] ;  /* 0x0000001476387984 */ /* 0x000f680008000c00 */
[----:B------:R-:W-:Y:S02]  /*a1c0*/  LEA R81, R115, R82, 0x1 ;  /* 0x0000005273517211 */ /* 0x000fe400078e08ff */
[----:B---3--:R-:W-:Y:S02]  /*a1d0*/  F2FP.BF16.F32.PACK_AB R44, R106, R107 ;  /* 0x0000006b6a2c723e */ /* 0x008fe400000010ff */
[----:B------:R-:W-:Y:S02]  /*a1e0*/  F2FP.BF16.F32.PACK_AB R45, R105, R33 ;  /* 0x00000021692d723e */ /* 0x000fe400000010ff */
[----:B------:R-:W-:-:S02]  /*a1f0*/  F2FP.BF16.F32.PACK_AB R46, R37, R55 ;  /* 0x00000037252e723e */ /* 0x000fc400000010ff */
[----:B------:R-:W-:Y:S01]  /*a200*/  F2FP.BF16.F32.PACK_AB R47, R35, R39 ;  /* 0x00000027232f723e */ /* 0x000fe200000010ff */
[----:B------:R-:W-:Y:S01]  /*a210*/  BAR.SYNC.DEFER_BLOCKING 0x0 ;  /* 0x0000000000007b1d */ /* 0x000fe20000010000 */
[----:B------:R-:W-:-:S05]  /*a220*/  IMAD R66, R115, 0x2, R81 ;  /* 0x0000000273427824 */ /* 0x000fca00078e0251 */
[----:B------:R-:W-:-:S04]  /*a230*/  LEA R72, R115, R66, 0x1 ;  /* 0x0000004273487211 */ /* 0x000fc800078e08ff */
[C---:B------:R-:W-:Y:S01]  /*a240*/  LEA R64, R115.reuse, R72, 0x1 ;  /* 0x0000004873407211 */ /* 0x040fe200078e08ff */
[----:B------:R3:W-:Y:S04]  /*a250*/  STSM.16.M88.4 [R80], R44 ;  /* 0x0000002c50007844 */ /* 0x0007e80000000200 */
[C---:B------:R-:W-:Y:S02]  /*a260*/  IMAD R60, R115.reuse, 0x2, R64 ;  /* 0x00000002733c7824 */ /* 0x040fe400078e0240 */
[C---:B------:R-:W-:Y:S01]  /*a270*/  FMUL R41, R34.reuse, R41 ;  /* 0x0000002922297220 */ /* 0x040fe20000400000 */
[C---:B------:R-:W-:Y:S02]  /*a280*/  FMUL R53, R34.reuse, R53 ;  /* 0x0000003522357220 */ /* 0x040fe40000400000 */
[----:B------:R-:W-:Y:S01]  /*a290*/  LEA R42, R115, R60, 0x1 ;  /* 0x0000003c732a7211 */ /* 0x000fe200078e08ff */
[C---:B------:R-:W-:Y:S01]  /*a2a0*/  FMUL R52, R34.reuse, R52 ;  /* 0x0000003422347220 */ /* 0x040fe20000400000 */
[----:B------:R-:W-:-:S03]  /*a2b0*/  FMUL R54, R34, R54 ;  /* 0x0000003622367220 */ /* 0x000fc60000400000 */
[----:B------:R-:W-:Y:S01]  /*a2c0*/  IMAD R62, R115, 0x2, R42 ;  /* 0x00000002733e7824 */ /* 0x000fe200078e022a */
[----:B0-----:R-:W-:Y:S02]  /*a2d0*/  F2FP.BF16.F32.PACK_AB R51, R41, R52 ;  /* 0x000000342933723e */ /* 0x001fe400000010ff */
[----:B------:R-:W-:Y:S01]  /*a2e0*/  F2FP.BF16.F32.PACK_AB R50, R53, R54 ;  /* 0x000000363532723e */ /* 0x000fe200000010ff */
[----:B------:R-:W-:Y:S01]  /*a2f0*/  BAR.SYNC.DEFER_BLOCKING 0x0 ;  /* 0x0000000000007b1d */ /* 0x000fe20000010000 */
[----:B------:R-:W-:-:S05]  /*a300*/  LEA R40, R115, R62, 0x1 ;  /* 0x0000003e73287211 */ /* 0x000fca00078e08ff */
[C---:B------:R-:W-:Y:S02]  /*a310*/  IMAD R38, R115.reuse, 0x2, R40 ;  /* 0x0000000273267824 */ /* 0x040fe400078e0228 */
[C---:B------:R-:W-:Y:S01]  /*a320*/  FMUL R71, R34.reuse, R71 ;  /* 0x0000004722477220 */ /* 0x040fe20000400000 */
[C---:B------:R-:W-:Y:S02]  /*a330*/  FMUL R70, R34.reuse, R70 ;  /* 0x0000004622467220 */ /* 0x040fe40000400000 */
[C---:B------:R-:W-:Y:S01]  /*a340*/  LEA R36, R115.reuse, R38, 0x1 ;  /* 0x0000002673247211 */ /* 0x040fe200078e08ff */
[----:B------:R-:W0:Y:S01]  /*a350*/  LDS.128 R52, [R118+UR20] ;  /* 0x0000001476347984 */ /* 0x000e220008000c00 */
[C---:B------:R-:W-:Y:S01]  /*a360*/  FMUL R67, R34.reuse, R67 ;  /* 0x0000004322437220 */ /* 0x040fe20000400000 */
[C---:B------:R-:W-:Y:S01]  /*a370*/  FMUL R74, R34.reuse, R74 ;  /* 0x0000004a224a7220 */ /* 0x040fe20000400000 */
[C---:B------:R-:W-:Y:S01]  /*a380*/  FMUL R5, R34.reuse, R5 ;  /* 0x0000000522057220 */ /* 0x040fe20000400000 */
[C---:B------:R-:W-:Y:S01]  /*a390*/  FMUL R63, R34.reuse, R63 ;  /* 0x0000003f223f7220 */ /* 0x040fe20000400000 */
[C---:B------:R-:W-:Y:S01]  /*a3a0*/  FMUL R61, R34.reuse, R61 ;  /* 0x0000003d223d7220 */ /* 0x040fe20000400000 */
[----:B------:R-:W-:Y:S01]  /*a3b0*/  FMUL R83, R34, R83 ;  /* 0x0000005322537220 */ /* 0x000fe20000400000 */
[----:B------:R-:W-:-:S02]  /*a3c0*/  LEA R34, R115, R36, 0x1 ;  /* 0x0000002473227211 */ /* 0x000fc400078e08ff */
[----:B------:R-:W-:Y:S02]  /*a3d0*/  F2FP.BF16.F32.PACK_AB R48, R89, R90 ;  /* 0x0000005a5930723e */ /* 0x000fe400000010ff */
[----:B------:R-:W-:Y:S01]  /*a3e0*/  F2FP.BF16.F32.PACK_AB R49, R87, R88 ;  /* 0x000000585731723e */ /* 0x000fe200000010ff */
[----:B------:R-:W-:Y:S01]  /*a3f0*/  BAR.SYNC.DEFER_BLOCKING 0x0 ;  /* 0x0000000000007b1d */ /* 0x000fe20000010000 */
[----:B------:R-:W-:-:S05]  /*a400*/  IMAD R32, R115, 0x2, R34 ;  /* 0x0000000273207824 */ /* 0x000fca00078e0222 */
[----:B------:R-:W-:-:S05]  /*a410*/  LEA R30, R115, R32, 0x1 ;  /* 0x00000020731e7211 */ /* 0x000fca00078e08ff */
[C---:B------:R-:W-:Y:S01]  /*a420*/  IMAD R6, R115.reuse, 0x2, R30 ;  /* 0x0000000273067824 */ /* 0x040fe200078e021e */
[----:B------:R-:W-:Y:S01]  /*a430*/  STSM.16.M88.4 [R80], R48 ;  /* 0x0000003050007844 */ /* 0x000fe20000000200 */
[----:B------:R-:W-:Y:S03]  /*a440*/  BAR.SYNC.DEFER_BLOCKING 0x0 ;  /* 0x0000000000007b1d */ /* 0x000fe60000010000 */
[----:B------:R-:W-:-:S05]  /*a450*/  LEA R7, R115, R6, 0x1 ;  /* 0x0000000673077211 */ /* 0x000fca00078e08ff */
[----:B------:R-:W-:-:S05]  /*a460*/  IMAD R20, R115, 0x2, R7 ;  /* 0x0000000273147824 */ /* 0x000fca00078e0207 */
[----:B------:R-:W-:Y:S02]  /*a470*/  LEA R22, R115, R20, 0x1 ;  /* 0x0000001473167211 */ /* 0x000fe400078e08ff */
[----:B------:R-:W-:-:S03]  /*a480*/  LOP3.LUT R120, R121, 0xff, RZ, 0xc0, !PT ;  /* 0x000000ff79787812 */ /* 0x000fc600078ec0ff */
[----:B------:R-:W-:Y:S02]  /*a490*/  IMAD R24, R115, 0x2, R22 ;  /* 0x0000000273187824 */ /* 0x000fe400078e0216 */
[----:B--2---:R-:W-:Y:S01]  /*a4a0*/  IMAD R119, R119, 0x100, R120 ;  /* 0x0000010077777824 */ /* 0x004fe200078e0278 */
[----:B------:R-:W2:Y:S02]  /*a4b0*/  LDS.128 R48, [R118+UR20] ;  /* 0x0000001476307984 */ /* 0x000ea40008000c00 */
[----:B------:R-:W-:Y:S01]  /*a4c0*/  LEA R26, R115, R24, 0x1 ;  /* 0x00000018731a7211 */ /* 0x000fe200078e08ff */
[----:B------:R-:W-:Y:S01]  /*a4d0*/  UIMAD UR4, UR21, UR4, URZ ;  /* 0x00000004150472a4 */ /* 0x000fe2000f8e023f */
[----:B------:R-:W-:-:S03]  /*a4e0*/  IMAD R91, R119, UR5, RZ ;  /* 0x00000005775b7c24 */ /* 0x000fc6000f8e02ff */
[----:B------:R-:W-:Y:S01]  /*a4f0*/  IMAD R28, R115, 0x2, R26 ;  /* 0x00000002731c7824 */ /* 0x000fe200078e021a */
[----:B------:R-:W-:Y:S01]  /*a500*/  USHF.L.U32 UR5, UR4, 0x1, URZ ;  /* 0x0000000104057899 */ /* 0x000fe2000800063f */
[----:B---3--:R-:W-:Y:S02]  /*a510*/  IMAD.SHL.U32 R45, R91, 0x2, RZ ;  /* 0x000000025b2d7824 */ /* 0x008fe400078e00ff */
[----:B------:R-:W-:Y:S01]  /*a520*/  IMAD R21, R115, 0x2, R28 ;  /* 0x0000000273157824 */ /* 0x000fe200078e021c */
[----:B------:R-:W-:Y:S02]  /*a530*/  F2FP.BF16.F32.PACK_AB R44, R43, R86 ;  /* 0x000000562b2c723e */ /* 0x000fe400000010ff */
[----:B----4-:R-:W-:Y:S02]  /*a540*/  IADD3 R114, P2, P3, R45, UR5, R68 ;  /* 0x000000052d727c10 */ /* 0x010fe4000fb5e044 */
[----:B------:R-:W-:Y:S02]  /*a550*/  LEA R23, R115, R21, 0x1 ;  /* 0x0000001573177211 */ /* 0x000fe400078e08ff */
[----:B------:R-:W-:-:S02]  /*a560*/  F2FP.BF16.F32.PACK_AB R45, R84, R85 ;  /* 0x00000055542d723e */ /* 0x000fc400000010ff */
        /* <DEDUP_REMOVED lines=10> */
[----:B------:R-:W-:-:S04]  /*a610*/  LEA R35, R115, R33, 0x1 ;  /* 0x0000002173237211 */ /* 0x000fc800078e08ff */
[C---:B------:R-:W-:Y:S01]  /*a620*/  LEA R37, R115.reuse, R35, 0x1 ;  /* 0x0000002373257211 */ /* 0x040fe200078e08ff */
[----:B------:R-:W3:Y:S04]  /*a630*/  LDS.128 R44, [R118+UR20] ;  /* 0x00000014762c7984 */ /* 0x000ee80008000c00 */
[----:B------:R-:W-:Y:S01]  /*a640*/  IMAD R39, R115, 0x2, R37 ;  /* 0x0000000273277824 */ /* 0x000fe200078e0225 */
[----:B------:R-:W-:Y:S01]  /*a650*/  UIMAD.WIDE UR4, UR4, 0x2, URZ ;  /* 0x00000002040478a5 */ /* 0x000fe2000f8e023f */
[----:B------:R-:W-:-:S03]  /*a660*/  IMAD.HI R68, R91, 0x2, RZ ;  /* 0x000000025b447827 */ /* 0x000fc600078e02ff */
[C---:B------:R-:W-:Y:S02]  /*a670*/  LEA R41, R115.reuse, R39, 0x1 ;  /* 0x0000002773297211 */ /* 0x040fe400078e08ff */
[----:B------:R-:W-:Y:S01]  /*a680*/  IADD3.X R5, R68, UR5, R69, P2, P3 ;  /* 0x0000000544057c10 */ /* 0x000fe200097e6445 */
[----:B------:R-:W-:Y:S01]  /*a690*/  ULDC UR4, c[0x0][0x27c] ;  /* 0x00009f0000047ab9 */ /* 0x000fe20000000800 */
[----:B------:R-:W-:Y:S02]  /*a6a0*/  LEA R43, R115, R41, 0x1 ;  /* 0x00000029732b7211 */ /* 0x000fe400078e08ff */
[----:B------:R-:W-:Y:S02]  /*a6b0*/  F2FP.BF16.F32.PACK_AB R68, R78, R79 ;  /* 0x0000004f4e44723e */ /* 0x000fe400000010ff */
[----:B------:R-:W-:Y:S02]  /*a6c0*/  F2FP.BF16.F32.PACK_AB R69, R65, R76 ;  /* 0x0000004c4145723e */ /* 0x000fe400000010ff */
[----:B------:R-:W-:-:S02]  /*a6d0*/  F2FP.BF16.F32.PACK_AB R70, R70, R74 ;  /* 0x0000004a4646723e */ /* 0x000fc400000010ff */
[----:B------:R-:W-:Y:S01]  /*a6e0*/  F2FP.BF16.F32.PACK_AB R71, R71, R67 ;  /* 0x000000434747723e */ /* 0x000fe200000010ff */
[----:B------:R-:W-:Y:S01]  /*a6f0*/  BAR.SYNC.DEFER_BLOCKING 0x0 ;  /* 0x0000000000007b1d */ /* 0x000fe20000010000 */
[----:B------:R-:W-:-:S05]  /*a700*/  IMAD R61, R115, 0x2, R43 ;  /* 0x00000002733d7824 */ /* 0x000fca00078e022b */
[----:B------:R-:W-:-:S05]  /*a710*/  LEA R63, R115, R61, 0x1 ;  /* 0x0000003d733f7211 */ /* 0x000fca00078e08ff */
[C---:B------:R-:W-:Y:S01]  /*a720*/  IMAD R65, R115.reuse, 0x2, R63 ;  /* 0x0000000273417824 */ /* 0x040fe200078e023f */
[----:B------:R4:W-:Y:S04]  /*a730*/  STSM.16.M88.4 [R80], R68 ;  /* 0x0000004450007844 */ /* 0x0009e80000000200 */
[----:B------:R-:W-:Y:S02]  /*a740*/  LEA R67, R115, R65, 0x1 ;  /* 0x0000004173437211 */ /* 0x000fe400078e08ff */
[-C--:B------:R-:W-:Y:S02]  /*a750*/  LEA R78, P2, R75, R114.reuse, 0x1 ;  /* 0x000000724b4e7211 */ /* 0x080fe400078408ff */
[-C--:B------:R-:W-:Y:S02]  /*a760*/  LEA R74, P3, R73, R114.reuse, 0x1 ;  /* 0x00000072494a7211 */ /* 0x080fe400078608ff */
[-C--:B------:R-:W-:Y:S01]  /*a770*/  LEA.HI.X.SX32 R79, R75, R5.reuse, 0x1, P2 ;  /* 0x000000054b4f7211 */ /* 0x080fe200010f0eff */
[----:B------:R-:W-:Y:S01]  /*a780*/  BAR.SYNC.DEFER_BLOCKING 0x0 ;  /* 0x0000000000007b1d */ /* 0x000fe20000010000 */
[----:B------:R-:W-:Y:S01]  /*a790*/  LEA.HI.X.SX32 R75, R73, R5, 0x1, P3 ;  /* 0x00000005494b7211 */ /* 0x000fe200018f0eff */
[----:B----4-:R-:W-:Y:S01]  /*a7a0*/  IMAD R69, R115, 0x2, R67 ;  /* 0x0000000273457824 */ /* 0x010fe200078e0243 */
[----:B------:R-:W-:-:S04]  /*a7b0*/  LEA R76, P4, R77, R114, 0x1 ;  /* 0x000000724d4c7211 */ /* 0x000fc800078808ff */
[----:B------:R-:W-:Y:S02]  /*a7c0*/  LEA R71, R115, R69, 0x1 ;  /* 0x0000004573477211 */ /* 0x000fe400078e08ff */
[----:B------:R-:W-:-:S03]  /*a7d0*/  PRMT R84, R16, 0x7632, R84 ;  /* 0x0000763210547816 */ /* 0x000fc60000000054 */
[----:B------:R-:W-:Y:S01]  /*a7e0*/  IMAD R73, R115, 0x2, R71 ;  /* 0x0000000273497824 */ /* 0x000fe200078e0247 */
[----:B------:R-:W-:Y:S01]  /*a7f0*/  LEA.HI.X.SX32 R77, R77, R5, 0x1, P4 ;  /* 0x000000054d4d7211 */ /* 0x000fe200020f0eff */
[----:B------:R4:W-:Y:S01]  /*a800*/  STG.E.U16 desc[UR22][R78.64], R16 ;  /* 0x000000104e007986 */ /* 0x0009e2000c101516 */
[----:B------:R-:W-:-:S03]  /*a810*/  PRMT R68, R17, 0x7632, R68 ;  /* 0x0000763211447816 */ /* 0x000fc60000000044 */
[----:B------:R1:W-:Y:S01]  /*a820*/  STG.E.U16 desc[UR22][R74.64], R17 ;  /* 0x000000114a007986 */ /* 0x0003e2000c101516 */
[-C--:B------:R-:W-:Y:S02]  /*a830*/  LEA R80, P3, R81, R114.reuse, 0x1 ;  /* 0x0000007251507211 */ /* 0x080fe400078608ff */
[----:B----4-:R-:W-:-:S04]  /*a840*/  LEA R16, P2, R82, R114, 0x1 ;  /* 0x0000007252107211 */ /* 0x010fc800078408ff */
[----:B-1----:R-:W-:Y:S02]  /*a850*/  LEA.HI.X.SX32 R17, R82, R5, 0x1, P2 ;  /* 0x0000000552117211 */ /* 0x002fe400010f0eff */
[----:B------:R-:W-:Y:S01]  /*a860*/  LEA R75, R115, R73, 0x1 ;  /* 0x00000049734b7211 */ /* 0x000fe200078e08ff */
[----:B------:R1:W-:Y:S01]  /*a870*/  STG.E.U16 desc[UR22][R76.64], R18 ;  /* 0x000000124c007986 */ /* 0x0003e2000c101516 */
[----:B------:R-:W-:Y:S02]  /*a880*/  PRMT R70, R18, 0x7632, R70 ;  /* 0x0000763212467816 */ /* 0x000fe40000000046 */
[----:B------:R-:W-:Y:S01]  /*a890*/  LEA.HI.X.SX32 R81, R81, R5, 0x1, P3 ;  /* 0x0000000551517211 */ /* 0x000fe200018f0eff */
[----:B------:R4:W-:Y:S01]  /*a8a0*/  STG.E.U16 desc[UR22][R16.64], R19 ;  /* 0x0000001310007986 */ /* 0x0009e2000c101516 */
[----:B------:R-:W-:Y:S02]  /*a8b0*/  PRMT R74, R19, 0x7632, R74 ;  /* 0x00007632134a7816 */ /* 0x000fe4000000004a */
[-C--:B-1----:R-:W-:Y:S01]  /*a8c0*/  LEA R18, P2, R66, R114.reuse, 0x1 ;  /* 0x0000007242127211 */ /* 0x082fe200078408ff */
[----:B------:R-:W-:Y:S01]  /*a8d0*/  IMAD R77, R115, 0x2, R75 ;  /* 0x00000002734d7824 */ /* 0x000fe200078e024b */
[----:B----4-:R-:W-:-:S02]  /*a8e0*/  LEA R16, P3, R72, R114, 0x1 ;  /* 0x0000007248107211 */ /* 0x010fc400078608ff */
[-C--:B------:R-:W-:Y:S02]  /*a8f0*/  LEA.HI.X.SX32 R19, R66, R5.reuse, 0x1, P2 ;  /* 0x0000000542137211 */ /* 0x080fe400010f0eff */
[----:B------:R-:W-:Y:S02]  /*a900*/  LEA.HI.X.SX32 R17, R72, R5, 0x1, P3 ;  /* 0x0000000548117211 */ /* 0x000fe400018f0eff */
[-C--:B------:R-:W-:Y:S01]  /*a910*/  LEA R86, P2, R64, R114.reuse, 0x1 ;  /* 0x0000007240567211 */ /* 0x080fe200078408ff */
[----:B------:R1:W-:Y:S01]  /*a920*/  STG.E.U16 desc[UR22][R80.64], R84 ;  /* 0x0000005450007986 */ /* 0x0003e2000c101516 */
[----:B------:R-:W-:Y:S02]  /*a930*/  LEA R79, R115, R77, 0x1 ;  /* 0x0000004d734f7211 */ /* 0x000fe400078e08ff */
[----:B------:R-:W-:Y:S01]  /*a940*/  LEA R88, P3, R60, R114, 0x1 ;  /* 0x000000723c587211 */ /* 0x000fe200078608ff */
[----:B------:R4:W-:Y:S01]  /*a950*/  STG.E.U16 desc[UR22][R18.64], R68 ;  /* 0x0000004412007986 */ /* 0x0009e2000c101516 */
[----:B------:R-:W-:-:S03]  /*a960*/  LEA.HI.X.SX32 R87, R64, R5, 0x1, P2 ;  /* 0x0000000540577211 */ /* 0x000fc600010f0eff */
[----:B------:R5:W-:Y:S01]  /*a970*/  STG.E.U16 desc[UR22][R16.64], R70 ;  /* 0x0000004610007986 */ /* 0x000be2000c101516 */
[-C--:B------:R-:W-:Y:S01]  /*a980*/  LEA.HI.X.SX32 R89, R60, R5.reuse, 0x1, P3 ;  /* 0x000000053c597211 */ /* 0x080fe200018f0eff */
[C---:B-1----:R-:W-:Y:S01]  /*a990*/  IMAD R81, R115.reuse, 0x2, R79 ;  /* 0x0000000273517824 */ /* 0x042fe200078e024f */
[-C--:B----4-:R-:W-:Y:S02]  /*a9a0*/  LEA R18, P4, R62, R114.reuse, 0x1 ;  /* 0x000000723e127211 */ /* 0x090fe400078808ff */
[----:B-----5:R-:W-:Y:S02]  /*a9b0*/  LEA R16, P2, R42, R114, 0x1 ;  /* 0x000000722a107211 */ /* 0x020fe400078408ff */
[-C--:B------:R-:W-:Y:S02]  /*a9c0*/  LEA.HI.X.SX32 R19, R62, R5.reuse, 0x1, P4 ;  /* 0x000000053e137211 */ /* 0x080fe400020f0eff */
[----:B------:R-:W-:Y:S01]  /*a9d0*/  LEA.HI.X.SX32 R17, R42, R5, 0x1, P2 ;  /* 0x000000052a117211 */ /* 0x000fe200010f0eff */
[----:B------:R-:W-:Y:S01]  /*a9e0*/  STG.E.U16 desc[UR22][R86.64], R74 ;  /* 0x0000004a56007986 */ /* 0x000fe2000c101516 */
[----:B------:R-:W-:-:S03]  /*a9f0*/  LEA R83, R115, R81, 0x1 ;  /* 0x0000005173537211 */ /* 0x000fc600078e08ff */
[----:B------:R1:W-:Y:S01]  /*aa00*/  STG.E.U16 desc[UR22][R88.64], R8 ;  /* 0x0000000858007986 */ /* 0x0003e2000c101516 */
[----:B------:R-:W-:Y:S01]  /*aa10*/  PRMT R42, R8, 0x7632, R42 ;  /* 0x00007632082a7816 */ /* 0x000fe2000000002a */
[----:B------:R-:W-:Y:S02]  /*aa20*/  IMAD R85, R115, 0x2, R83 ;  /* 0x0000000273557824 */ /* 0x000fe400078e0253 */
[----:B------:R-:W-:Y:S04]  /*aa30*/  STG.E.U16 desc[UR22][R16.64], R9 ;  /* 0x0000000910007986 */ /* 0x000fe8000c101516 */
[----:B------:R4:W-:Y:S01]  /*aa40*/  STG.E.U16 desc[UR22][R18.64], R10 ;  /* 0x0000000a12007986 */ /* 0x0009e2000c101516 */
[----:B------:R-:W-:Y:S02]  /*aa50*/  PRMT R60, R9, 0x7632, R60 ;  /* 0x00007632093c7816 */ /* 0x000fe4000000003c */
[----:B-1----:R-:W-:-:S02]  /*aa60*/  LEA R8, P3, R38, R114, 0x1 ;  /* 0x0000007226087211 */ /* 0x002fc400078608ff */
[C---:B------:R-:W-:Y:S02]  /*aa70*/  LEA R87, R115.reuse, R85, 0x1 ;  /* 0x0000005573577211 */ /* 0x040fe400078e08ff */
[-C--:B----4-:R-:W-:Y:S02]  /*aa80*/  LEA R18, P2, R40, R114.reuse, 0x1 ;  /* 0x0000007228127211 */ /* 0x090fe400078408ff */
[-C--:B------:R-:W-:Y:S02]  /*aa90*/  LEA.HI.X.SX32 R9, R38, R5.reuse, 0x1, P3 ;  /* 0x0000000526097211 */ /* 0x080fe400018f0eff */
[-C--:B------:R-:W-:Y:S02]  /*aaa0*/  LEA.HI.X.SX32 R19, R40, R5.reuse, 0x1, P2 ;  /* 0x0000000528137211 */ /* 0x080fe400010f0eff */
[----:B------:R-:W-:Y:S01]  /*aab0*/  LEA R16, P2, R36, R114, 0x1 ;  /* 0x0000007224107211 */ /* 0x000fe200078408ff */
[----:B------:R-:W-:Y:S01]  /*aac0*/  IMAD R89, R115, 0x2, R87 ;  /* 0x0000000273597824 */ /* 0x000fe200078e0257 */
[----:B------:R-:W-:Y:S01]  /*aad0*/  PRMT R40, R10, 0x7632, R40 ;  /* 0x000076320a287816 */ /* 0x000fe20000000028 */
[----:B------:R1:W-:Y:S01]  /*aae0*/  STG.E.U16 desc[UR22][R18.64], R11 ;  /* 0x0000000b12007986 */ /* 0x0003e2000c101516 */
[----:B------:R-:W-:-:S02]  /*aaf0*/  LEA.HI.X.SX32 R17, R36, R5, 0x1, P2 ;  /* 0x0000000524117211 */ /* 0x000fc400010f0eff */
[CC--:B------:R-:W-:Y:S01]  /*ab00*/  LEA R10, P3, R34.reuse, R114.reuse, 0x1 ;  /* 0x00000072220a7211 */ /* 0x0c0fe200078608ff */
[----:B------:R4:W-:Y:S01]  /*ab10*/  STG.E.U16 desc[UR22][R8.64], R42 ;  /* 0x0000002a08007986 */ /* 0x0009e2000c101516 */
[----:B------:R-:W-:Y:S02]  /*ab20*/  PRMT R38, R11, 0x7632, R38 ;  /* 0x000076320b267816 */ /* 0x000fe40000000026 */
[----:B------:R-:W-:Y:S01]  /*ab30*/  LEA R91, R115, R89, 0x1 ;  /* 0x00000059735b7211 */ /* 0x000fe200078e08ff */
[----:B------:R5:W-:Y:S01]  /*ab40*/  STG.E.U16 desc[UR22][R16.64], R60 ;  /* 0x0000003c10007986 */ /* 0x000be2000c101516 */
[----:B-1----:R-:W-:Y:S02]  /*ab50*/  LEA.HI.X.SX32 R11, R34, R5, 0x1, P3 ;  /* 0x00000005220b7211 */ /* 0x002fe400018f0eff */
[-C--:B----4-:R-:W-:Y:S02]  /*ab60*/  LEA R8, P2, R32, R114.reuse, 0x1 ;  /* 0x0000007220087211 */ /* 0x090fe400078408ff */
[----:B-----5:R-:W-:-:S02]  /*ab70*/  LEA R16, P3, R30, R114, 0x1 ;  /* 0x000000721e107211 */ /* 0x020fc400078608ff */
[-C--:B------:R-:W-:Y:S01]  /*ab80*/  LEA.HI.X.SX32 R9, R32, R5.reuse, 0x1, P2 ;  /* 0x0000000520097211 */ /* 0x080fe200010f0eff */
[----:B------:R1:W-:Y:S01]  /*ab90*/  STG.E.U16 desc[UR22][R10.64], R40 ;  /* 0x000000280a007986 */ /* 0x0003e2000c101516 */
[----:B------:R-:W-:Y:S01]  /*aba0*/  LEA.HI.X.SX32 R17, R30, R5, 0x1, P3 ;  /* 0x000000051e117211 */ /* 0x000fe200018f0eff */
[C---:B------:R-:W-:Y:S02]  /*abb0*/  IMAD R93, R115.reuse, 0x2, R91 ;  /* 0x00000002735d7824 */ /* 0x040fe400078e025b */
[----:B------:R4:W-:Y:S03]  /*abc0*/  STG.E.U16 desc[UR22][R8.64], R38 ;  /* 0x0000002608007986 */ /* 0x0009e6000c101516 */
[----:B------:R-:W-:Y:S01]  /*abd0*/  LEA R95, R115, R93, 0x1 ;  /* 0x0000005d735f7211 */ /* 0x000fe200078e08ff */
[----:B------:R5:W-:Y:S01]  /*abe0*/  STG.E.U16 desc[UR22][R16.64], R12 ;  /* 0x0000000c10007986 */ /* 0x000be2000c101516 */
[----:B-1----:R-:W-:-:S02]  /*abf0*/  LEA R10, P2, R6, R114, 0x1 ;  /* 0x00000072060a7211 */ /* 0x002fc400078408ff */
[CC--:B----4-:R-:W-:Y:S02]  /*ac00*/  LEA R8, P3, R7.reuse, R114.reuse, 0x1 ;  /* 0x0000007207087211 */ /* 0x0d0fe400078608ff */
[-C--:B------:R-:W-:Y:S02]  /*ac10*/  LEA.HI.X.SX32 R11, R6, R5.reuse, 0x1, P2 ;  /* 0x00000005060b7211 */ /* 0x080fe400010f0eff */
[-C--:B------:R-:W-:Y:S02]  /*ac20*/  LEA.HI.X.SX32 R9, R7, R5.reuse, 0x1, P3 ;  /* 0x0000000507097211 */ /* 0x080fe400018f0eff */
[C---:B-----5:R-:W-:Y:S01]  /*ac30*/  LEA R16, P2, R20.reuse, R114, 0x1 ;  /* 0x0000007214107211 */ /* 0x060fe200078408ff */
[----:B------:R1:W-:Y:S01]  /*ac40*/  STG.E.U16 desc[UR22][R10.64], R13 ;  /* 0x0000000d0a007986 */ /* 0x0003e2000c101516 */
[----:B------:R-:W-:Y:S02]  /*ac50*/  IMAD R97, R115, 0x2, R95 ;  /* 0x0000000273617824 */ /* 0x000fe400078e025f */
[----:B------:R-:W-:Y:S01]  /*ac60*/  LEA.HI.X.SX32 R17, R20, R5, 0x1, P2 ;  /* 0x0000000514117211 */ /* 0x000fe200010f0eff */
[----:B------:R4:W-:Y:S01]  /*ac70*/  STG.E.U16 desc[UR22][R8.64], R14 ;  /* 0x0000000e08007986 */ /* 0x0009e2000c101516 */
[----:B------:R-:W-:-:S02]  /*ac80*/  PRMT R116, R15, 0x7632, R116 ;  /* 0x000076320f747816 */ /* 0x000fc40000000074 */
[----:B------:R-:W-:Y:S01]  /*ac90*/  LEA R99, R115, R97, 0x1 ;  /* 0x0000006173637211 */ /* 0x000fe200078e08ff */
[----:B------:R5:W-:Y:S01]  /*aca0*/  STG.E.U16 desc[UR22][R16.64], R15 ;  /* 0x0000000f10007986 */ /* 0x000be2000c101516 */
[----:B-1----:R-:W-:Y:S02]  /*acb0*/  PRMT R11, R14, 0x7632, R11 ;  /* 0x000076320e0b7816 */ /* 0x002fe4000000000b */
[-C--:B----4-:R-:W-:Y:S02]  /*acc0*/  LEA R14, P4, R24, R114.reuse, 0x1 ;  /* 0x00000072180e7211 */ /* 0x090fe400078808ff */
[----:B------:R-:W-:Y:S02]  /*acd0*/  PRMT R9, R12, 0x7632, R9 ;  /* 0x000076320c097816 */ /* 0x000fe40000000009 */
[----:B-----5:R-:W-:Y:S02]  /*ace0*/  LEA.HI.X.SX32 R15, R24, R5, 0x1, P4 ;  /* 0x00000005180f7211 */ /* 0x020fe400020f0eff */
[----:B------:R-:W-:-:S02]  /*acf0*/  LEA R24, P4, R25, R114, 0x1 ;  /* 0x0000007219187211 */ /* 0x000fc400078808ff */
[-C--:B------:R-:W-:Y:S02]  /*ad00*/  LEA R12, P3, R22, R114.reuse, 0x1 ;  /* 0x00000072160c7211 */ /* 0x080fe400078608ff */
[-C--:B------:R-:W-:Y:S01]  /*ad10*/  LEA R16, P5, R26, R114.reuse, 0x1 ;  /* 0x000000721a107211 */ /* 0x080fe200078a08ff */
[----:B------:R-:W-:Y:S01]  /*ad20*/  IMAD R101, R115, 0x2, R99 ;  /* 0x0000000273657824 */ /* 0x000fe200078e0263 */
[-C--:B------:R-:W-:Y:S02]  /*ad30*/  LEA R18, P6, R28, R114.reuse, 0x1 ;  /* 0x000000721c127211 */ /* 0x080fe400078c08ff */
[----:B------:R-:W-:Y:S02]  /*ad40*/  LEA.HI.X.SX32 R25, R25, R5, 0x1, P4 ;  /* 0x0000000519197211 */ /* 0x000fe400020f0eff */
[----:B------:R-:W-:Y:S02]  /*ad50*/  PRMT R10, R13, 0x7632, R10 ;  /* 0x000076320d0a7816 */ /* 0x000fe4000000000a */
[----:B------:R-:W-:-:S02]  /*ad60*/  LEA R34, P4, R35, R114, 0x1 ;  /* 0x0000007223227211 */ /* 0x000fc400078808ff */
[-C--:B------:R-:W-:Y:S02]  /*ad70*/  LEA.HI.X.SX32 R13, R22, R5.reuse, 0x1, P3 ;  /* 0x00000005160d7211 */ /* 0x080fe400018f0eff */
[-C--:B------:R-:W-:Y:S02]  /*ad80*/  LEA.HI.X.SX32 R17, R26, R5.reuse, 0x1, P5 ;  /* 0x000000051a117211 */ /* 0x080fe400028f0eff */
[-C--:B------:R-:W-:Y:S02]  /*ad90*/  LEA R20, P2, R21, R114.reuse, 0x1 ;  /* 0x0000007215147211 */ /* 0x080fe400078408ff */
[-C--:B------:R-:W-:Y:S02]  /*ada0*/  LEA R22, P3, R23, R114.reuse, 0x1 ;  /* 0x0000007217167211 */ /* 0x080fe400078608ff */
[----:B------:R-:W-:Y:S02]  /*adb0*/  LEA R26, P5, R27, R114, 0x1 ;  /* 0x000000721b1a7211 */ /* 0x000fe400078a08ff */
[----:B------:R-:W-:-:S02]  /*adc0*/  LEA.HI.X.SX32 R19, R28, R5, 0x1, P6 ;  /* 0x000000051c137211 */ /* 0x000fc400030f0eff */
[-C--:B------:R-:W-:Y:S02]  /*add0*/  LEA R28, P6, R29, R114.reuse, 0x1 ;  /* 0x000000721d1c7211 */ /* 0x080fe400078c08ff */
[----:B------:R-:W-:Y:S02]  /*ade0*/  LEA R103, R115, R101, 0x1 ;  /* 0x0000006573677211 */ /* 0x000fe400078e08ff */
[-C--:B------:R-:W-:Y:S02]  /*adf0*/  LEA.HI.X.SX32 R35, R35, R5.reuse, 0x1, P4 ;  /* 0x0000000523237211 */ /* 0x080fe400020f0eff */
[----:B------:R-:W-:Y:S02]  /*ae00*/  LEA R60, P4, R61, R114, 0x1 ;  /* 0x000000723d3c7211 */ /* 0x000fe400078808ff */
[-C--:B------:R-:W-:Y:S02]  /*ae10*/  LEA.HI.X.SX32 R21, R21, R5.reuse, 0x1, P2 ;  /* 0x0000000515157211 */ /* 0x080fe400010f0eff */
[----:B------:R-:W-:-:S02]  /*ae20*/  LEA.HI.X.SX32 R23, R23, R5, 0x1, P3 ;  /* 0x0000000517177211 */ /* 0x000fc400018f0eff */
[-C--:B------:R-:W-:Y:S02]  /*ae30*/  LEA.HI.X.SX32 R27, R27, R5.reuse, 0x1, P5 ;  /* 0x000000051b1b7211 */ /* 0x080fe400028f0eff */
[-C--:B------:R-:W-:Y:S02]  /*ae40*/  LEA R30, P2, R31, R114.reuse, 0x1 ;  /* 0x000000721f1e7211 */ /* 0x080fe400078408ff */
[-C--:B------:R-:W-:Y:S02]  /*ae50*/  LEA R32, P3, R33, R114.reuse, 0x1 ;  /* 0x0000007221207211 */ /* 0x080fe400078608ff */
[-C--:B------:R-:W-:Y:S02]  /*ae60*/  LEA R36, P5, R37, R114.reuse, 0x1 ;  /* 0x0000007225247211 */ /* 0x080fe400078a08ff */
[----:B------:R-:W-:Y:S01]  /*ae70*/  LEA.HI.X.SX32 R29, R29, R5, 0x1, P6 ;  /* 0x000000051d1d7211 */ /* 0x000fe200030f0eff */
[----:B------:R-:W-:Y:S01]  /*ae80*/  IMAD R105, R115, 0x2, R103 ;  /* 0x0000000273697824 */ /* 0x000fe200078e0267 */
[----:B------:R-:W-:-:S02]  /*ae90*/  LEA R38, P6, R39, R114, 0x1 ;  /* 0x0000007227267211 */ /* 0x000fc400078c08ff */
[-C--:B------:R-:W-:Y:S02]  /*aea0*/  LEA.HI.X.SX32 R61, R61, R5.reuse, 0x1, P4 ;  /* 0x000000053d3d7211 */ /* 0x080fe400020f0eff */
[-C--:B------:R-:W-:Y:S02]  /*aeb0*/  LEA R70, P4, R71, R114.reuse, 0x1 ;  /* 0x0000007247467211 */ /* 0x080fe400078808ff */
[-C--:B------:R-:W-:Y:S02]  /*aec0*/  LEA.HI.X.SX32 R31, R31, R5.reuse, 0x1, P2 ;  /* 0x000000051f1f7211 */ /* 0x080fe400010f0eff */
[-C--:B------:R-:W-:Y:S02]  /*aed0*/  LEA.HI.X.SX32 R33, R33, R5.reuse, 0x1, P3 ;  /* 0x0000000521217211 */ /* 0x080fe400018f0eff */
[----:B------:R-:W-:Y:S02]  /*aee0*/  LEA.HI.X.SX32 R37, R37, R5, 0x1, P5 ;  /* 0x0000000525257211 */ /* 0x000fe400028f0eff */
[----:B------:R-:W-:-:S02]  /*aef0*/  LEA R40, P2, R41, R114, 0x1 ;  /* 0x0000007229287211 */ /* 0x000fc400078408ff */
[-C--:B------:R-:W-:Y:S02]  /*af00*/  LEA R42, P3, R43, R114.reuse, 0x1 ;  /* 0x000000722b2a7211 */ /* 0x080fe400078608ff */
[-C--:B------:R-:W-:Y:S02]  /*af10*/  LEA R62, P5, R63, R114.reuse, 0x1 ;  /* 0x000000723f3e7211 */ /* 0x080fe400078a08ff */
[----:B------:R-:W-:Y:S02]  /*af20*/  LEA.HI.X.SX32 R39, R39, R5, 0x1, P6 ;  /* 0x0000000527277211 */ /* 0x000fe400030f0eff */
[----:B------:R-:W-:Y:S02]  /*af30*/  LEA R64, P6, R65, R114, 0x1 ;  /* 0x0000007241407211 */ /* 0x000fe400078c08ff */
[----:B------:R-:W-:Y:S02]  /*af40*/  LEA R6, R115, R105, 0x1 ;  /* 0x0000006973067211 */ /* 0x000fe400078e08ff */
[----:B------:R-:W-:-:S02]  /*af50*/  LEA.HI.X.SX32 R71, R71, R5, 0x1, P4 ;  /* 0x0000000547477211 */ /* 0x000fc400020f0eff */
[-C--:B------:R-:W-:Y:S02]  /*af60*/  LEA R80, P4, R81, R114.reuse, 0x1 ;  /* 0x0000007251507211 */ /* 0x080fe400078808ff */
[-C--:B------:R-:W-:Y:S02]  /*af70*/  LEA.HI.X.SX32 R41, R41, R5.reuse, 0x1, P2 ;  /* 0x0000000529297211 */ /* 0x080fe400010f0eff */
[-C--:B------:R-:W-:Y:S02]  /*af80*/  LEA.HI.X.SX32 R43, R43, R5.reuse, 0x1, P3 ;  /* 0x000000052b2b7211 */ /* 0x080fe400018f0eff */
[----:B------:R-:W-:Y:S02]  /*af90*/  LEA.HI.X.SX32 R63, R63, R5, 0x1, P5 ;  /* 0x000000053f3f7211 */ /* 0x000fe400028f0eff */
[-C--:B------:R-:W-:Y:S02]  /*afa0*/  LEA R66, P2, R67, R114.reuse, 0x1 ;  /* 0x0000007243427211 */ /* 0x080fe400078408ff */
[----:B------:R-:W-:-:S02]  /*afb0*/  LEA R68, P3, R69, R114, 0x1 ;  /* 0x0000007245447211 */ /* 0x000fc400078608ff */
[-C--:B------:R-:W-:Y:S02]  /*afc0*/  LEA R72, P5, R73, R114.reuse, 0x1 ;  /* 0x0000007249487211 */ /* 0x080fe400078a08ff */
[-C--:B------:R-:W-:Y:S01]  /*afd0*/  LEA.HI.X.SX32 R65, R65, R5.reuse, 0x1, P6 ;  /* 0x0000000541417211 */ /* 0x080fe200030f0eff */
[----:B------:R-:W-:Y:S01]  /*afe0*/  IMAD R7, R115, 0x2, R6 ;  /* 0x0000000273077824 */ /* 0x000fe200078e0206 */
[-C--:B------:R-:W-:Y:S02]  /*aff0*/  LEA R74, P6, R75, R114.reuse, 0x1 ;  /* 0x000000724b4a7211 */ /* 0x080fe400078c08ff */
[-C--:B------:R-:W-:Y:S02]  /*b000*/  LEA.HI.X.SX32 R81, R81, R5.reuse, 0x1, P4 ;  /* 0x0000000551517211 */ /* 0x080fe400020f0eff */
[----:B------:R-:W-:Y:S02]  /*b010*/  LEA R90, P4, R91, R114, 0x1 ;  /* 0x000000725b5a7211 */ /* 0x000fe400078808ff */
[----:B------:R-:W-:-:S02]  /*b020*/  LEA.HI.X.SX32 R67, R67, R5, 0x1, P2 ;  /* 0x0000000543437211 */ /* 0x000fc400010f0eff */
        /* <DEDUP_REMOVED lines=20> */
[-C--:B------:R-:W-:Y:S01]  /*b170*/  LEA R110, P4, R8, R114.reuse, 0x1 ;  /* 0x00000072086e7211 */ /* 0x080fe200078808ff */
[----:B------:R-:W-:Y:S01]  /*b180*/  STG.E.U16 desc[UR22][R12.64], R9 ;  /* 0x000000090c007986 */ /* 0x000fe2000c101516 */
[-C--:B------:R-:W-:Y:S02]  /*b190*/  LEA.HI.X.SX32 R87, R87, R5.reuse, 0x1, P2 ;  /* 0x0000000557577211 */ /* 0x080fe400010f0eff */
[-C--:B------:R-:W-:Y:S02]  /*b1a0*/  LEA.HI.X.SX32 R89, R89, R5.reuse, 0x1, P3 ;  /* 0x0000000559597211 */ /* 0x080fe400018f0eff */
[----:B------:R-:W-:Y:S01]  /*b1b0*/  LEA.HI.X.SX32 R93, R93, R5, 0x1, P5 ;  /* 0x000000055d5d7211 */ /* 0x000fe200028f0eff */
[----:B------:R1:W-:Y:S01]  /*b1c0*/  STG.E.U16 desc[UR22][R14.64], R10 ;  /* 0x0000000a0e007986 */ /* 0x0003e2000c101516 */
[----:B------:R-:W-:-:S02]  /*b1d0*/  LEA R96, P2, R97, R114, 0x1 ;  /* 0x0000007261607211 */ /* 0x000fc400078408ff */
[-C--:B------:R-:W-:Y:S02]  /*b1e0*/  LEA R98, P3, R99, R114.reuse, 0x1 ;  /* 0x0000007263627211 */ /* 0x080fe400078608ff */
[-C--:B------:R-:W-:Y:S02]  /*b1f0*/  LEA R102, P5, R103, R114.reuse, 0x1 ;  /* 0x0000007267667211 */ /* 0x080fe400078a08ff */
[----:B------:R-:W-:Y:S01]  /*b200*/  LEA.HI.X.SX32 R95, R95, R5, 0x1, P6 ;  /* 0x000000055f5f7211 */ /* 0x000fe200030f0eff */
[----:B------:R4:W-:Y:S01]  /*b210*/  STG.E.U16 desc[UR22][R16.64], R11 ;  /* 0x0000000b10007986 */ /* 0x0009e2000c101516 */
[----:B------:R-:W-:Y:S02]  /*b220*/  LEA R104, P6, R105, R114, 0x1 ;  /* 0x0000007269687211 */ /* 0x000fe400078c08ff */
[----:B------:R-:W-:Y:S02]  /*b230*/  LEA R115, R115, R113, 0x1 ;  /* 0x0000007173737211 */ /* 0x000fe400078e08ff */
[----:B------:R-:W-:-:S02]  /*b240*/  LEA.HI.X.SX32 R111, R8, R5, 0x1, P4 ;  /* 0x00000005086f7211 */ /* 0x000fc400020f0eff */
[----:B------:R-:W5:Y:S01]  /*b250*/  LDS.128 R8, [R118+UR20] ;  /* 0x0000001476087984 */ /* 0x000f620008000c00 */
[-C--:B------:R-:W-:Y:S02]  /*b260*/  LEA.HI.X.SX32 R97, R97, R5.reuse, 0x1, P2 ;  /* 0x0000000561617211 */ /* 0x080fe400010f0eff */
[-C--:B------:R-:W-:Y:S02]  /*b270*/  LEA.HI.X.SX32 R99, R99, R5.reuse, 0x1, P3 ;  /* 0x0000000563637211 */ /* 0x080fe400018f0eff */
[-C--:B------:R-:W-:Y:S02]  /*b280*/  LEA.HI.X.SX32 R103, R103, R5.reuse, 0x1, P5 ;  /* 0x0000000567677211 */ /* 0x080fe400028f0eff */
[-C--:B------:R-:W-:Y:S02]  /*b290*/  LEA R106, P2, R6, R114.reuse, 0x1 ;  /* 0x00000072066a7211 */ /* 0x080fe400078408ff */
[----:B------:R-:W-:Y:S02]  /*b2a0*/  LEA R108, P3, R7, R114, 0x1 ;  /* 0x00000072076c7211 */ /* 0x000fe400078608ff */
[----:B------:R-:W-:-:S02]  /*b2b0*/  LEA.HI.X.SX32 R105, R105, R5, 0x1, P6 ;  /* 0x0000000569697211 */ /* 0x000fc400030f0eff */
[-C--:B------:R-:W-:Y:S02]  /*b2c0*/  LEA R112, P5, R113, R114.reuse, 0x1 ;  /* 0x0000007271707211 */ /* 0x080fe400078a08ff */
[----:B------:R-:W-:Y:S01]  /*b2d0*/  LEA R114, P6, R115, R114, 0x1 ;  /* 0x0000007273727211 */ /* 0x000fe200078c08ff */
[----:B------:R-:W-:Y:S01]  /*b2e0*/  STG.E.U16 desc[UR22][R18.64], R116 ;  /* 0x0000007412007986 */ /* 0x000fe2000c101516 */
[-C--:B------:R-:W-:Y:S02]  /*b2f0*/  LEA.HI.X.SX32 R107, R6, R5.reuse, 0x1, P2 ;  /* 0x00000005066b7211 */ /* 0x080fe400010f0eff */
[-C--:B------:R-:W-:Y:S02]  /*b300*/  LEA.HI.X.SX32 R109, R7, R5.reuse, 0x1, P3 ;  /* 0x00000005076d7211 */ /* 0x080fe400018f0eff */
[-C--:B------:R-:W-:Y:S02]  /*b310*/  LEA.HI.X.SX32 R113, R113, R5.reuse, 0x1, P5 ;  /* 0x0000000571717211 */ /* 0x080fe400028f0eff */
[----:B------:R-:W-:Y:S01]  /*b320*/  LEA.HI.X.SX32 R115, R115, R5, 0x1, P6 ;  /* 0x0000000573737211 */ /* 0x000fe200030f0eff */
[----:B------:R-:W-:Y:S01]  /*b330*/  STG.E.U16 desc[UR22][R20.64], R56 ;  /* 0x0000003814007986 */ /* 0x000fe2000c101516 */
[----:B------:R-:W-:-:S02]  /*b340*/  PRMT R5, R56, 0x7632, R5 ;  /* 0x0000763238057816 */ /* 0x000fc40000000005 */
[----:B-1----:R-:W-:Y:S01]  /*b350*/  PRMT R15, R57, 0x7632, R15 ;  /* 0x00007632390f7816 */ /* 0x002fe2000000000f */
[----:B------:R-:W-:Y:S01]  /*b360*/  STG.E.U16 desc[UR22][R22.64], R57 ;  /* 0x0000003916007986 */ /* 0x000fe2000c101516 */
[----:B------:R-:W-:Y:S02]  /*b370*/  PRMT R6, R58, 0x7632, R6 ;  /* 0x000076323a067816 */ /* 0x000fe40000000006 */
[----:B----4-:R-:W-:Y:S01]  /*b380*/  PRMT R17, R59, 0x7632, R17 ;  /* 0x000076323b117816 */ /* 0x010fe20000000011 */
[----:B------:R-:W-:Y:S04]  /*b390*/  STG.E.U16 desc[UR22][R24.64], R58 ;  /* 0x0000003a18007986 */ /* 0x000fe8000c101516 */
[----:B------:R-:W-:Y:S01]  /*b3a0*/  STG.E.U16 desc[UR22][R26.64], R59 ;  /* 0x0000003b1a007986 */ /* 0x000fe2000c101516 */
[----:B0-----:R-:W-:-:S03]  /*b3b0*/  PRMT R7, R52, 0x7632, R7 ;  /* 0x0000763234077816 */ /* 0x001fc60000000007 */
[----:B------:R-:W-:Y:S04]  /*b3c0*/  STG.E.U16 desc[UR22][R28.64], R5 ;  /* 0x000000051c007986 */ /* 0x000fe8000c101516 */
[----:B------:R0:W-:Y:S01]  /*b3d0*/  STG.E.U16 desc[UR22][R30.64], R15 ;  /* 0x0000000f1e007986 */ /* 0x0001e2000c101516 */
[----:B------:R-:W-:-:S03]  /*b3e0*/  PRMT R12, R54, 0x7632, R12 ;  /* 0x00007632360c7816 */ /* 0x000fc6000000000c */
[----:B------:R1:W-:Y:S04]  /*b3f0*/  STG.E.U16 desc[UR22][R32.64], R6 ;  /* 0x0000000620007986 */ /* 0x0003e8000c101516 */
[----:B------:R-:W-:Y:S04]  /*b400*/  STG.E.U16 desc[UR22][R34.64], R17 ;  /* 0x0000001122007986 */ /* 0x000fe8000c101516 */
[----:B------:R-:W-:Y:S01]  /*b410*/  STG.E.U16 desc[UR22][R36.64], R52 ;  /* 0x0000003424007986 */ /* 0x000fe2000c101516 */
[----:B0-----:R-:W-:-:S03]  /*b420*/  PRMT R31, R53, 0x7632, R31 ;  /* 0x00007632351f7816 */ /* 0x001fc6000000001f */
[----:B------:R2:W-:Y:S01]  /*b430*/  STG.E.U16 desc[UR22][R38.64], R53 ;  /* 0x0000003526007986 */ /* 0x0005e2000c101516 */
[----:B-1----:R-:W-:-:S03]  /*b440*/  PRMT R33, R55, 0x7632, R33 ;  /* 0x0000763237217816 */ /* 0x002fc60000000021 */
[----:B------:R0:W-:Y:S04]  /*b450*/  STG.E.U16 desc[UR22][R40.64], R54 ;  /* 0x0000003628007986 */ /* 0x0001e8000c101516 */
[----:B------:R-:W-:Y:S04]  /*b460*/  STG.E.U16 desc[UR22][R42.64], R55 ;  /* 0x000000372a007986 */ /* 0x000fe8000c101516 */
[----:B------:R-:W-:Y:S01]  /*b470*/  STG.E.U16 desc[UR22][R60.64], R7 ;  /* 0x000000073c007986 */ /* 0x000fe2000c101516 */
[----:B--2---:R-:W-:-:S03]  /*b480*/  PRMT R38, R48, 0x7632, R38 ;  /* 0x0000763230267816 */ /* 0x004fc60000000026 */
[----:B------:R-:W-:Y:S01]  /*b490*/  STG.E.U16 desc[UR22][R62.64], R31 ;  /* 0x0000001f3e007986 */ /* 0x000fe2000c101516 */
[----:B------:R-:W-:-:S03]  /*b4a0*/  PRMT R39, R49, 0x7632, R39 ;  /* 0x0000763231277816 */ /* 0x000fc60000000027 */
[----:B------:R1:W-:Y:S01]  /*b4b0*/  STG.E.U16 desc[UR22][R64.64], R12 ;  /* 0x0000000c40007986 */ /* 0x0003e2000c101516 */
[----:B0-----:R-:W-:-:S03]  /*b4c0*/  PRMT R40, R50, 0x7632, R40 ;  /* 0x0000763232287816 */ /* 0x001fc60000000028 */
[----:B------:R-:W-:Y:S01]  /*b4d0*/  STG.E.U16 desc[UR22][R66.64], R33 ;  /* 0x0000002142007986 */ /* 0x000fe2000c101516 */
[----:B------:R-:W-:-:S03]  /*b4e0*/  PRMT R41, R51, 0x7632, R41 ;  /* 0x0000763233297816 */ /* 0x000fc60000000029 */
[----:B------:R0:W-:Y:S04]  /*b4f0*/  STG.E.U16 desc[UR22][R68.64], R48 ;  /* 0x0000003044007986 */ /* 0x0001e8000c101516 */
[----:B------:R2:W-:Y:S01]  /*b500*/  STG.E.U16 desc[UR22][R70.64], R49 ;  /* 0x0000003146007986 */ /* 0x0005e2000c101516 */
[----:B---3--:R-:W-:Y:S01]  /*b510*/  PRMT R5, R44, 0x7632, R5 ;  /* 0x000076322c057816 */ /* 0x008fe20000000005 */
[----:B-1----:R-:W1:Y:S02]  /*b520*/  LDC.64 R12, c[0x0][0x230] ;  /* 0x00008c00ff0c7b82 */ /* 0x002e640000000a00 */
[----:B------:R-:W-:Y:S04]  /*b530*/  STG.E.U16 desc[UR22][R72.64], R50 ;  /* 0x0000003248007986 */ /* 0x000fe8000c101516 */
[----:B------:R-:W-:Y:S04]  /*b540*/  STG.E.U16 desc[UR22][R74.64], R51 ;  /* 0x000000334a007986 */ /* 0x000fe8000c101516 */
[----:B------:R-:W-:Y:S01]  /*b550*/  STG.E.U16 desc[UR22][R76.64], R38 ;  /* 0x000000264c007986 */ /* 0x000fe2000c101516 */
[----:B------:R-:W-:-:S03]  /*b560*/  PRMT R6, R45, 0x7632, R6 ;  /* 0x000076322d067816 */ /* 0x000fc60000000006 */
[----:B------:R-:W-:Y:S01]  /*b570*/  STG.E.U16 desc[UR22][R78.64], R39 ;  /* 0x000000274e007986 */ /* 0x000fe2000c101516 */
[----:B0-----:R-:W-:-:S03]  /*b580*/  PRMT R48, R46, 0x7632, R48 ;  /* 0x000076322e307816 */ /* 0x001fc60000000030 */
[----:B------:R-:W-:Y:S01]  /*b590*/  STG.E.U16 desc[UR22][R80.64], R40 ;  /* 0x0000002850007986 */ /* 0x000fe2000c101516 */
[----:B--2---:R-:W-:-:S03]  /*b5a0*/  PRMT R49, R47, 0x7632, R49 ;  /* 0x000076322f317816 */ /* 0x004fc60000000031 */
[----:B------:R-:W-:Y:S04]  /*b5b0*/  STG.E.U16 desc[UR22][R82.64], R41 ;  /* 0x0000002952007986 */ /* 0x000fe8000c101516 */
[----:B------:R-:W-:Y:S04]  /*b5c0*/  STG.E.U16 desc[UR22][R84.64], R44 ;  /* 0x0000002c54007986 */ /* 0x000fe8000c101516 */
[----:B------:R-:W-:Y:S04]  /*b5d0*/  STG.E.U16 desc[UR22][R86.64], R45 ;  /* 0x0000002d56007986 */ /* 0x000fe8000c101516 */
[----:B------:R-:W-:Y:S04]  /*b5e0*/  STG.E.U16 desc[UR22][R88.64], R46 ;  /* 0x0000002e58007986 */ /* 0x000fe8000c101516 */
[----:B------:R-:W-:Y:S01]  /*b5f0*/  STG.E.U16 desc[UR22][R90.64], R47 ;  /* 0x0000002f5a007986 */ /* 0x000fe2000c101516 */
[----:B-----5:R-:W-:-:S03]  /*b600*/  PRMT R54, R8, 0x7632, R54 ;  /* 0x0000763208367816 */ /* 0x020fc60000000036 */
[----:B------:R0:W-:Y:S01]  /*b610*/  STG.E.U16 desc[UR22][R92.64], R5 ;  /* 0x000000055c007986 */ /* 0x0001e2000c101516 */
[----:B------:R-:W-:-:S03]  /*b620*/  PRMT R55, R9, 0x7632, R55 ;  /* 0x0000763209377816 */ /* 0x000fc60000000037 */
[----:B------:R2:W-:Y:S01]  /*b630*/  STG.E.U16 desc[UR22][R94.64], R6 ;  /* 0x000000065e007986 */ /* 0x0005e2000c101516 */
[----:B------:R-:W-:-:S03]  /*b640*/  PRMT R56, R10, 0x7632, R56 ;  /* 0x000076320a387816 */ /* 0x000fc60000000038 */
[----:B------:R3:W-:Y:S01]  /*b650*/  STG.E.U16 desc[UR22][R96.64], R48 ;  /* 0x0000003060007986 */ /* 0x0007e2000c101516 */
[----:B------:R-:W-:-:S03]  /*b660*/  PRMT R57, R11, 0x7632, R57 ;  /* 0x000076320b397816 */ /* 0x000fc60000000039 */
[----:B------:R3:W-:Y:S04]  /*b670*/  STG.E.U16 desc[UR22][R98.64], R49 ;  /* 0x0000003162007986 */ /* 0x0007e8000c101516 */
[----:B------:R3:W-:Y:S04]  /*b680*/  STG.E.U16 desc[UR22][R100.64], R8 ;  /* 0x0000000864007986 */ /* 0x0007e8000c101516 */
[----:B------:R3:W-:Y:S04]  /*b690*/  STG.E.U16 desc[UR22][R102.64], R9 ;  /* 0x0000000966007986 */ /* 0x0007e8000c101516 */
[----:B------:R3:W-:Y:S04]  /*b6a0*/  STG.E.U16 desc[UR22][R104.64], R10 ;  /* 0x0000000a68007986 */ /* 0x0007e8000c101516 */
[----:B------:R3:W-:Y:S04]  /*b6b0*/  STG.E.U16 desc[UR22][R106.64], R11 ;  /* 0x0000000b6a007986 */ /* 0x0007e8000c101516 */
[----:B------:R3:W-:Y:S04]  /*b6c0*/  STG.E.U16 desc[UR22][R108.64], R54 ;  /* 0x000000366c007986 */ /* 0x0007e8000c101516 */
[----:B------:R3:W-:Y:S04]  /*b6d0*/  STG.E.U16 desc[UR22][R110.64], R55 ;  /* 0x000000376e007986 */ /* 0x0007e8000c101516 */
[----:B------:R3:W-:Y:S04]  /*b6e0*/  STG.E.U16 desc[UR22][R112.64], R56 ;  /* 0x0000003870007986 */ /* 0x0007e8000c101516 */
[----:B------:R3:W-:Y:S01]  /*b6f0*/  STG.E.U16 desc[UR22][R114.64], R57 ;  /* 0x0000003972007986 */ /* 0x0007e2000c101516 */
[----:B0-----:R-:W-:Y:S01]  /*b700*/  FSEL R5, R4, -INF , P0 ;  /* 0xff80000004057808 */ /* 0x001fe20000000000 */
[----:B--2---:R-:W-:Y:S01]  /*b710*/  IMAD.SHL.U32 R6, R121, 0x2, RZ ;  /* 0x0000000279067824 */ /* 0x004fe200078e00ff */
[----:B------:R-:W-:-:S03]  /*b720*/  FSEL R3, R3, -INF , P1 ;  /* 0xff80000003037808 */ /* 0x000fc60000800000 */
[----:B------:R-:W-:Y:S01]  /*b730*/  FFMA R4, R5, 0.69314718246459960938, R2 ;  /* 0x3f31721805047823 */ /* 0x000fe20000000002 */
[----:B------:R-:W-:Y:S01]  /*b740*/  LOP3.LUT R6, R6, 0x3f8, RZ, 0xc0, !PT ;  /* 0x000003f806067812 */ /* 0x000fe200078ec0ff */
[----:B------:R-:W-:Y:S01]  /*b750*/  FFMA R5, R3, 0.69314718246459960938, R0 ;  /* 0x3f31721803057823 */ /* 0x000fe20000000000 */
[----:B------:R-:W-:Y:S01]  /*b760*/  BAR.SYNC.DEFER_BLOCKING 0x0 ;  /* 0x0000000000007b1d */ /* 0x000fe20000010000 */
[----:B------:R-:W-:Y:S01]  /*b770*/  UIMAD UR4, UR21, UR4, URZ ;  /* 0x00000004150472a4 */ /* 0x000fe2000f8e023f */
[----:B------:R-:W-:-:S03]  /*b780*/  LOP3.LUT P2, RZ, R121, 0x100, RZ, 0xc0, !PT ;  /* 0x0000010079ff7812 */ /* 0x000fc6000784c0ff */
[----:B------:R-:W-:Y:S01]  /*b790*/  USHF.L.U32 UR7, UR4, 0x2, URZ ;  /* 0x0000000204077899 */ /* 0x000fe2000800063f */
[C---:B------:R-:W-:Y:S01]  /*b7a0*/  SHF.L.U32 R3, R119.reuse, 0x2, RZ ;  /* 0x0000000277037819 */ /* 0x040fe200000006ff */
[----:B------:R3:W-:Y:S01]  /*b7b0*/  STS.64 [R6+UR20], R4 ;  /* 0x0000000406007988 */ /* 0x0007e20008000a14 */
[----:B------:R-:W-:Y:S01]  /*b7c0*/  UIMAD.WIDE UR4, UR4, 0x4, URZ ;  /* 0x00000004040478a5 */ /* 0x000fe2000f8e023f */
[----:B------:R-:W-:Y:S01]  /*b7d0*/  IMAD.HI R0, R119, 0x4, RZ ;  /* 0x0000000477007827 */ /* 0x000fe200078e02ff */
[----:B------:R-:W-:Y:S01]  /*b7e0*/  BAR.SYNC.DEFER_BLOCKING 0x0 ;  /* 0x0000000000007b1d */ /* 0x000fe20000010000 */
[----:B-1----:R-:W-:-:S04]  /*b7f0*/  IADD3 R2, P0, P1, R3, UR7, R12 ;  /* 0x0000000703027c10 */ /* 0x002fc8000f91e00c */
[----:B------:R-:W-:Y:S01]  /*b800*/  IADD3.X R3, R0, UR5, R13, P0, P1 ;  /* 0x0000000500037c10 */ /* 0x000fe200087e240d */
[----:B------:R-:W-:Y:S08]  /*b810*/  @P2 EXIT ;  /* 0x000000000000294d */ /* 0x000ff00003800000 */
[----:B------:R-:W0:Y:S04]  /*b820*/  LDS R117, [R117] ;  /* 0x0000000075757984 */ /* 0x000e280000000800 */
[----:B0-----:R-:W-:Y:S01]  /*b830*/  STG.E desc[UR22][R2.64], R117 ;  /* 0x0000007502007986 */ /* 0x001fe2000c101916 */
[----:B------:R-:W-:Y:S05]  /*b840*/  EXIT ;  /* 0x000000000000794d */ /* 0x000fea0003800000 */
.L_x_2:
[----:B------:R-:W-:-:S00]  /*b850*/  BRA `(.L_x_2) ;  /* 0xfffffffc00fc7947 */ /* 0x000fc0000383ffff */
[----:B------:R-:W-:-:S00]  /*b860*/  NOP ;  /* 0x0000000000007918 */ /* 0x000fc00000000000 */
        /* <DEDUP_REMOVED lines=9> */
.L_x_3:


//--------------------- .nv.global.init           --------------------------
	.section	.nv.global.init,"aw",@progbits
.nv.global.init:
	.type		_$_str,@object
	.size		_$_str,(.L_0 - _$_str)
_$_str:
        /*0000*/ 	.byte	0x5f, 0x5f, 0x43, 0x55, 0x44, 0x41, 0x5f, 0x46, 0x54, 0x5a, 0x00
.L_0:


//--------------------- .nv.shared.attn_fwd       --------------------------
	.section	.nv.shared.attn_fwd,"aw",@nobits
	.sectionflags	@""
	.align	16
	.zero		1024


//--------------------- .nv.shared.reserved.0     --------------------------
	.section	.nv.shared.reserved.0,"aw",@nobits
	.weak		__nv_reservedSMEM_offset_0_alias
	.size		__nv_reservedSMEM_offset_0_alias, 0, 0
	.other		__nv_reservedSMEM_offset_0_alias,@"STO_CUDA_RESERVED_SHARED STV_DEFAULT"
__nv_reservedSMEM_offset_0_alias:
	.zero		0


//--------------------- .nv.constant0.attn_fwd    --------------------------
	.section	.nv.constant0.attn_fwd,"a",@progbits
	.sectionflags	@""
	.align	4
.nv.constant0.attn_fwd:
	.zero		664


//--------------------- SYMBOLS --------------------------

	.type		.nv.reservedSmem.offset0,@object
	.size		.nv.reservedSmem.offset0,0x4
